//
// Generated by NVIDIA NVVM Compiler
//
// Compiler Build ID: CL-36424714
// Cuda compilation tools, release 13.0, V13.0.88
// Based on NVVM 20.0.0
//

.version 9.0
.target sm_100
.address_size 64

	// .globl	_Z6hybridPfPlfPiS1_i
.const .align 4 .b8 coefs[248];
.extern .shared .align 16 .b8 sh_array[];
.extern .shared .align 16 .b8 sh_hy_data[];

.visible .entry _Z6hybridPfPlfPiS1_i(
	.param .u64 .ptr .align 1 _Z6hybridPfPlfPiS1_i_param_0,
	.param .u64 .ptr .align 1 _Z6hybridPfPlfPiS1_i_param_1,
	.param .f32 _Z6hybridPfPlfPiS1_i_param_2,
	.param .u64 .ptr .align 1 _Z6hybridPfPlfPiS1_i_param_3,
	.param .u64 .ptr .align 1 _Z6hybridPfPlfPiS1_i_param_4,
	.param .u32 _Z6hybridPfPlfPiS1_i_param_5
)
{
	.local .align 4 .b8 	__local_depot0[124];
	.reg .b64 	%SP;
	.reg .b64 	%SPL;
	.reg .pred 	%p<63>;
	.reg .b16 	%rs<11>;
	.reg .b32 	%r<353>;
	.reg .b32 	%f<423>;
	.reg .b64 	%rd<81>;

	mov.u64 	%SPL, __local_depot0;
	ld.param.u32 	%r179, [_Z6hybridPfPlfPiS1_i_param_5];
	add.u64 	%rd1, %SPL, 0;
	shl.b32 	%r180, %r179, 2;
	mov.u32 	%r181, sh_array;
	add.s32 	%r1, %r181, %r180;
	mov.u32 	%r2, %ctaid.x;
	mov.u32 	%r352, %ntid.x;
	mov.u32 	%r4, %tid.x;
	mad.lo.s32 	%r5, %r2, %r352, %r4;
	shl.b32 	%r182, %r4, 2;
	add.s32 	%r6, %r1, %r182;
	st.shared.u32 	[%r6], %r5;
	bar.sync 	0;
	and.b32  	%r7, %r5, 1;
	st.local.u32 	[%rd1], %r7;
	cvt.rn.f32.u32 	%f85, %r7;
	ld.const.f32 	%f86, [coefs];
	fma.rn.f32 	%f87, %f86, %f85, 0f00000000;
	ld.const.f32 	%f88, [coefs+124];
	fma.rn.f32 	%f89, %f88, %f85, 0f00000000;
	shr.u32 	%r183, %r5, 1;
	and.b32  	%r8, %r183, 1;
	st.local.u32 	[%rd1+4], %r8;
	cvt.rn.f32.u32 	%f90, %r8;
	ld.const.f32 	%f91, [coefs+4];
	fma.rn.f32 	%f92, %f91, %f90, %f87;
	ld.const.f32 	%f93, [coefs+128];
	fma.rn.f32 	%f94, %f93, %f90, %f89;
	shr.u32 	%r184, %r5, 2;
	and.b32  	%r9, %r184, 1;
	st.local.u32 	[%rd1+8], %r9;
	cvt.rn.f32.u32 	%f95, %r9;
	ld.const.f32 	%f96, [coefs+8];
	fma.rn.f32 	%f97, %f96, %f95, %f92;
	ld.const.f32 	%f98, [coefs+132];
	fma.rn.f32 	%f99, %f98, %f95, %f94;
	shr.u32 	%r185, %r5, 3;
	and.b32  	%r10, %r185, 1;
	st.local.u32 	[%rd1+12], %r10;
	cvt.rn.f32.u32 	%f100, %r10;
	ld.const.f32 	%f101, [coefs+12];
	fma.rn.f32 	%f102, %f101, %f100, %f97;
	ld.const.f32 	%f103, [coefs+136];
	fma.rn.f32 	%f104, %f103, %f100, %f99;
	shr.u32 	%r186, %r5, 4;
	and.b32  	%r11, %r186, 1;
	st.local.u32 	[%rd1+16], %r11;
	cvt.rn.f32.u32 	%f105, %r11;
	ld.const.f32 	%f106, [coefs+16];
	fma.rn.f32 	%f107, %f106, %f105, %f102;
	ld.const.f32 	%f108, [coefs+140];
	fma.rn.f32 	%f109, %f108, %f105, %f104;
	shr.u32 	%r187, %r5, 5;
	and.b32  	%r12, %r187, 1;
	st.local.u32 	[%rd1+20], %r12;
	cvt.rn.f32.u32 	%f110, %r12;
	ld.const.f32 	%f111, [coefs+20];
	fma.rn.f32 	%f112, %f111, %f110, %f107;
	ld.const.f32 	%f113, [coefs+144];
	fma.rn.f32 	%f114, %f113, %f110, %f109;
	shr.u32 	%r188, %r5, 6;
	and.b32  	%r13, %r188, 1;
	st.local.u32 	[%rd1+24], %r13;
	cvt.rn.f32.u32 	%f115, %r13;
	ld.const.f32 	%f116, [coefs+24];
	fma.rn.f32 	%f117, %f116, %f115, %f112;
	ld.const.f32 	%f118, [coefs+148];
	fma.rn.f32 	%f119, %f118, %f115, %f114;
	shr.u32 	%r189, %r5, 7;
	and.b32  	%r14, %r189, 1;
	st.local.u32 	[%rd1+28], %r14;
	cvt.rn.f32.u32 	%f120, %r14;
	ld.const.f32 	%f121, [coefs+28];
	fma.rn.f32 	%f122, %f121, %f120, %f117;
	ld.const.f32 	%f123, [coefs+152];
	fma.rn.f32 	%f124, %f123, %f120, %f119;
	shr.u32 	%r190, %r5, 8;
	and.b32  	%r15, %r190, 1;
	st.local.u32 	[%rd1+32], %r15;
	cvt.rn.f32.u32 	%f125, %r15;
	ld.const.f32 	%f126, [coefs+32];
	fma.rn.f32 	%f127, %f126, %f125, %f122;
	ld.const.f32 	%f128, [coefs+156];
	fma.rn.f32 	%f129, %f128, %f125, %f124;
	shr.u32 	%r191, %r5, 9;
	and.b32  	%r16, %r191, 1;
	st.local.u32 	[%rd1+36], %r16;
	cvt.rn.f32.u32 	%f130, %r16;
	ld.const.f32 	%f131, [coefs+36];
	fma.rn.f32 	%f132, %f131, %f130, %f127;
	ld.const.f32 	%f133, [coefs+160];
	fma.rn.f32 	%f134, %f133, %f130, %f129;
	mov.b32 	%r192, -1;
	st.local.u32 	[%rd1+40], %r192;
	st.local.u32 	[%rd1+44], %r192;
	st.local.u32 	[%rd1+48], %r192;
	st.local.u32 	[%rd1+52], %r192;
	st.local.u32 	[%rd1+56], %r192;
	st.local.u32 	[%rd1+60], %r192;
	st.local.u32 	[%rd1+64], %r192;
	st.local.u32 	[%rd1+68], %r192;
	st.local.u32 	[%rd1+72], %r192;
	st.local.u32 	[%rd1+76], %r192;
	st.local.u32 	[%rd1+80], %r192;
	st.local.u32 	[%rd1+84], %r192;
	st.local.u32 	[%rd1+88], %r192;
	st.local.u32 	[%rd1+92], %r192;
	st.local.u32 	[%rd1+96], %r192;
	st.local.u32 	[%rd1+100], %r192;
	st.local.u32 	[%rd1+104], %r192;
	st.local.u32 	[%rd1+108], %r192;
	st.local.u32 	[%rd1+112], %r192;
	st.local.u32 	[%rd1+116], %r192;
	st.local.u32 	[%rd1+120], %r192;
	mov.f32 	%f135, 0f42C80000;
	sub.f32 	%f136, %f135, %f132;
	cvt.rzi.s32.f32 	%r17, %f136;
	setp.gt.f32 	%p1, %f132, 0f42C80000;
	selp.f32 	%f137, 0f00000000, %f134, %p1;
	add.s32 	%r18, %r181, %r182;
	st.shared.f32 	[%r18], %f137;
	bar.sync 	0;
	ld.const.f32 	%f1, [coefs+44];
	ld.const.f32 	%f2, [coefs+48];
	ld.const.f32 	%f3, [coefs+52];
	ld.const.f32 	%f4, [coefs+56];
	ld.const.f32 	%f5, [coefs+60];
	ld.const.f32 	%f6, [coefs+64];
	ld.const.f32 	%f7, [coefs+68];
	ld.const.f32 	%f8, [coefs+72];
	ld.const.f32 	%f9, [coefs+76];
	ld.const.f32 	%f10, [coefs+80];
	ld.const.f32 	%f11, [coefs+84];
	ld.const.f32 	%f12, [coefs+92];
	ld.const.f32 	%f13, [coefs+96];
	ld.const.f32 	%f14, [coefs+100];
	ld.const.f32 	%f15, [coefs+104];
	ld.const.f32 	%f16, [coefs+108];
	ld.const.f32 	%f17, [coefs+112];
	ld.const.f32 	%f18, [coefs+116];
	mov.b32 	%r326, 10;
	mov.b32 	%r351, 0;
	ld.const.f32 	%f19, [coefs+120];
$L__BB0_1:
	mul.wide.s32 	%rd8, %r326, 4;
	add.s64 	%rd2, %rd1, %rd8;
	ld.local.u32 	%r193, [%rd2];
	mov.b16 	%rs9, 1;
	setp.eq.s32 	%p2, %r193, 1;
	@%p2 bra 	$L__BB0_5;
	setp.eq.s32 	%p3, %r193, 0;
	@%p3 bra 	$L__BB0_6;
	setp.ne.s32 	%p4, %r193, -1;
	@%p4 bra 	$L__BB0_7;
	mov.b32 	%r196, 1;
	st.local.u32 	[%rd2], %r196;
	bra.uni 	$L__BB0_7;
$L__BB0_5:
	mov.b32 	%r195, 0;
	st.local.u32 	[%rd2], %r195;
	bra.uni 	$L__BB0_7;
$L__BB0_6:
	mov.b32 	%r194, -1;
	st.local.u32 	[%rd2], %r194;
	add.s32 	%r326, %r326, -1;
	mov.b16 	%rs9, 0;
$L__BB0_7:
	setp.ne.s32 	%p5, %r326, 30;
	@%p5 bra 	$L__BB0_10;
	ld.local.u32 	%r44, [%rd1+40];
	cvt.rn.f32.s32 	%f290, %r44;
	ld.const.f32 	%f291, [coefs+164];
	fma.rn.f32 	%f292, %f291, %f290, 0f00000000;
	cvt.rzi.s32.f32 	%r225, %f292;
	ld.const.f32 	%f293, [coefs+40];
	fma.rn.f32 	%f294, %f293, %f290, 0f00000000;
	cvt.rzi.s32.f32 	%r226, %f294;
	ld.local.u32 	%r45, [%rd1+44];
	cvt.rn.f32.s32 	%f295, %r45;
	ld.const.f32 	%f296, [coefs+168];
	cvt.rn.f32.s32 	%f297, %r225;
	fma.rn.f32 	%f298, %f296, %f295, %f297;
	cvt.rzi.s32.f32 	%r227, %f298;
	cvt.rn.f32.s32 	%f299, %r226;
	fma.rn.f32 	%f300, %f1, %f295, %f299;
	cvt.rzi.s32.f32 	%r228, %f300;
	ld.local.u32 	%r46, [%rd1+48];
	cvt.rn.f32.s32 	%f301, %r46;
	ld.const.f32 	%f302, [coefs+172];
	cvt.rn.f32.s32 	%f303, %r227;
	fma.rn.f32 	%f304, %f302, %f301, %f303;
	cvt.rzi.s32.f32 	%r229, %f304;
	cvt.rn.f32.s32 	%f305, %r228;
	fma.rn.f32 	%f306, %f2, %f301, %f305;
	cvt.rzi.s32.f32 	%r230, %f306;
	ld.local.u32 	%r47, [%rd1+52];
	cvt.rn.f32.s32 	%f307, %r47;
	ld.const.f32 	%f308, [coefs+176];
	cvt.rn.f32.s32 	%f309, %r229;
	fma.rn.f32 	%f310, %f308, %f307, %f309;
	cvt.rzi.s32.f32 	%r231, %f310;
	cvt.rn.f32.s32 	%f311, %r230;
	fma.rn.f32 	%f312, %f3, %f307, %f311;
	cvt.rzi.s32.f32 	%r232, %f312;
	ld.local.u32 	%r48, [%rd1+56];
	cvt.rn.f32.s32 	%f313, %r48;
	ld.const.f32 	%f314, [coefs+180];
	cvt.rn.f32.s32 	%f315, %r231;
	fma.rn.f32 	%f316, %f314, %f313, %f315;
	cvt.rzi.s32.f32 	%r233, %f316;
	cvt.rn.f32.s32 	%f317, %r232;
	fma.rn.f32 	%f318, %f4, %f313, %f317;
	cvt.rzi.s32.f32 	%r234, %f318;
	ld.local.u32 	%r49, [%rd1+60];
	cvt.rn.f32.s32 	%f319, %r49;
	ld.const.f32 	%f320, [coefs+184];
	cvt.rn.f32.s32 	%f321, %r233;
	fma.rn.f32 	%f322, %f320, %f319, %f321;
	cvt.rzi.s32.f32 	%r235, %f322;
	cvt.rn.f32.s32 	%f323, %r234;
	fma.rn.f32 	%f324, %f5, %f319, %f323;
	cvt.rzi.s32.f32 	%r236, %f324;
	ld.local.u32 	%r50, [%rd1+64];
	cvt.rn.f32.s32 	%f325, %r50;
	ld.const.f32 	%f326, [coefs+188];
	cvt.rn.f32.s32 	%f327, %r235;
	fma.rn.f32 	%f328, %f326, %f325, %f327;
	cvt.rzi.s32.f32 	%r237, %f328;
	cvt.rn.f32.s32 	%f329, %r236;
	fma.rn.f32 	%f330, %f6, %f325, %f329;
	cvt.rzi.s32.f32 	%r238, %f330;
	ld.local.u32 	%r51, [%rd1+68];
	cvt.rn.f32.s32 	%f331, %r51;
	ld.const.f32 	%f332, [coefs+192];
	cvt.rn.f32.s32 	%f333, %r237;
	fma.rn.f32 	%f334, %f332, %f331, %f333;
	cvt.rzi.s32.f32 	%r239, %f334;
	cvt.rn.f32.s32 	%f335, %r238;
	fma.rn.f32 	%f336, %f7, %f331, %f335;
	cvt.rzi.s32.f32 	%r240, %f336;
	ld.local.u32 	%r52, [%rd1+72];
	cvt.rn.f32.s32 	%f337, %r52;
	ld.const.f32 	%f338, [coefs+196];
	cvt.rn.f32.s32 	%f339, %r239;
	fma.rn.f32 	%f340, %f338, %f337, %f339;
	cvt.rzi.s32.f32 	%r241, %f340;
	cvt.rn.f32.s32 	%f341, %r240;
	fma.rn.f32 	%f342, %f8, %f337, %f341;
	cvt.rzi.s32.f32 	%r242, %f342;
	ld.local.u32 	%r53, [%rd1+76];
	cvt.rn.f32.s32 	%f343, %r53;
	ld.const.f32 	%f344, [coefs+200];
	cvt.rn.f32.s32 	%f345, %r241;
	fma.rn.f32 	%f346, %f344, %f343, %f345;
	cvt.rzi.s32.f32 	%r243, %f346;
	cvt.rn.f32.s32 	%f347, %r242;
	fma.rn.f32 	%f348, %f9, %f343, %f347;
	cvt.rzi.s32.f32 	%r244, %f348;
	ld.local.u32 	%r54, [%rd1+80];
	cvt.rn.f32.s32 	%f349, %r54;
	ld.const.f32 	%f350, [coefs+204];
	cvt.rn.f32.s32 	%f351, %r243;
	fma.rn.f32 	%f352, %f350, %f349, %f351;
	cvt.rzi.s32.f32 	%r245, %f352;
	cvt.rn.f32.s32 	%f353, %r244;
	fma.rn.f32 	%f354, %f10, %f349, %f353;
	cvt.rzi.s32.f32 	%r246, %f354;
	ld.local.u32 	%r55, [%rd1+84];
	cvt.rn.f32.s32 	%f355, %r55;
	ld.const.f32 	%f356, [coefs+208];
	cvt.rn.f32.s32 	%f357, %r245;
	fma.rn.f32 	%f358, %f356, %f355, %f357;
	cvt.rzi.s32.f32 	%r247, %f358;
	cvt.rn.f32.s32 	%f359, %r246;
	fma.rn.f32 	%f360, %f11, %f355, %f359;
	cvt.rzi.s32.f32 	%r248, %f360;
	ld.local.u32 	%r56, [%rd1+88];
	cvt.rn.f32.s32 	%f361, %r56;
	ld.const.f32 	%f362, [coefs+212];
	cvt.rn.f32.s32 	%f363, %r247;
	fma.rn.f32 	%f364, %f362, %f361, %f363;
	cvt.rzi.s32.f32 	%r249, %f364;
	ld.const.f32 	%f365, [coefs+88];
	cvt.rn.f32.s32 	%f366, %r248;
	fma.rn.f32 	%f367, %f365, %f361, %f366;
	cvt.rzi.s32.f32 	%r250, %f367;
	ld.local.u32 	%r57, [%rd1+92];
	cvt.rn.f32.s32 	%f368, %r57;
	ld.const.f32 	%f369, [coefs+216];
	cvt.rn.f32.s32 	%f370, %r249;
	fma.rn.f32 	%f371, %f369, %f368, %f370;
	cvt.rzi.s32.f32 	%r251, %f371;
	cvt.rn.f32.s32 	%f372, %r250;
	fma.rn.f32 	%f373, %f12, %f368, %f372;
	cvt.rzi.s32.f32 	%r252, %f373;
	ld.local.u32 	%r58, [%rd1+96];
	cvt.rn.f32.s32 	%f374, %r58;
	ld.const.f32 	%f375, [coefs+220];
	cvt.rn.f32.s32 	%f376, %r251;
	fma.rn.f32 	%f377, %f375, %f374, %f376;
	cvt.rzi.s32.f32 	%r253, %f377;
	cvt.rn.f32.s32 	%f378, %r252;
	fma.rn.f32 	%f379, %f13, %f374, %f378;
	cvt.rzi.s32.f32 	%r254, %f379;
	ld.local.u32 	%r59, [%rd1+100];
	cvt.rn.f32.s32 	%f380, %r59;
	ld.const.f32 	%f381, [coefs+224];
	cvt.rn.f32.s32 	%f382, %r253;
	fma.rn.f32 	%f383, %f381, %f380, %f382;
	cvt.rzi.s32.f32 	%r255, %f383;
	cvt.rn.f32.s32 	%f384, %r254;
	fma.rn.f32 	%f385, %f14, %f380, %f384;
	cvt.rzi.s32.f32 	%r256, %f385;
	ld.local.u32 	%r60, [%rd1+104];
	cvt.rn.f32.s32 	%f386, %r60;
	ld.const.f32 	%f387, [coefs+228];
	cvt.rn.f32.s32 	%f388, %r255;
	fma.rn.f32 	%f389, %f387, %f386, %f388;
	cvt.rzi.s32.f32 	%r257, %f389;
	cvt.rn.f32.s32 	%f390, %r256;
	fma.rn.f32 	%f391, %f15, %f386, %f390;
	cvt.rzi.s32.f32 	%r258, %f391;
	ld.local.u32 	%r61, [%rd1+108];
	cvt.rn.f32.s32 	%f392, %r61;
	ld.const.f32 	%f393, [coefs+232];
	cvt.rn.f32.s32 	%f394, %r257;
	fma.rn.f32 	%f395, %f393, %f392, %f394;
	cvt.rzi.s32.f32 	%r259, %f395;
	cvt.rn.f32.s32 	%f396, %r258;
	fma.rn.f32 	%f397, %f16, %f392, %f396;
	cvt.rzi.s32.f32 	%r260, %f397;
	ld.local.u32 	%r62, [%rd1+112];
	cvt.rn.f32.s32 	%f398, %r62;
	ld.const.f32 	%f399, [coefs+236];
	cvt.rn.f32.s32 	%f400, %r259;
	fma.rn.f32 	%f401, %f399, %f398, %f400;
	cvt.rzi.s32.f32 	%r261, %f401;
	cvt.rn.f32.s32 	%f402, %r260;
	fma.rn.f32 	%f403, %f17, %f398, %f402;
	cvt.rzi.s32.f32 	%r262, %f403;
	ld.local.u32 	%r63, [%rd1+116];
	cvt.rn.f32.s32 	%f404, %r63;
	ld.const.f32 	%f405, [coefs+240];
	cvt.rn.f32.s32 	%f406, %r261;
	fma.rn.f32 	%f407, %f405, %f404, %f406;
	cvt.rzi.s32.f32 	%r263, %f407;
	cvt.rn.f32.s32 	%f408, %r262;
	fma.rn.f32 	%f409, %f18, %f404, %f408;
	cvt.rzi.s32.f32 	%r264, %f409;
	ld.local.u32 	%r64, [%rd1+120];
	cvt.rn.f32.s32 	%f410, %r64;
	ld.const.f32 	%f411, [coefs+244];
	cvt.rn.f32.s32 	%f412, %r263;
	fma.rn.f32 	%f413, %f411, %f410, %f412;
	cvt.rzi.s32.f32 	%r265, %f413;
	cvt.rn.f32.s32 	%f414, %r264;
	fma.rn.f32 	%f415, %f19, %f410, %f414;
	cvt.rzi.s32.f32 	%r266, %f415;
	setp.gt.s32 	%p50, %r266, %r17;
	setp.le.s32 	%p51, %r265, %r351;
	or.pred  	%p52, %p50, %p51;
	@%p52 bra 	$L__BB0_34;
	mov.u32 	%r330, %r54;
	mov.u32 	%r331, %r53;
	mov.u32 	%r332, %r52;
	mov.u32 	%r333, %r51;
	mov.u32 	%r334, %r50;
	mov.u32 	%r335, %r49;
	mov.u32 	%r336, %r48;
	mov.u32 	%r337, %r47;
	mov.u32 	%r338, %r46;
	mov.u32 	%r339, %r45;
	mov.u32 	%r340, %r44;
	mov.u32 	%r341, %r55;
	mov.u32 	%r342, %r56;
	mov.u32 	%r343, %r57;
	mov.u32 	%r344, %r58;
	mov.u32 	%r345, %r59;
	mov.u32 	%r346, %r60;
	mov.u32 	%r347, %r61;
	mov.u32 	%r348, %r62;
	mov.u32 	%r349, %r63;
	mov.u32 	%r350, %r64;
	mov.u32 	%r351, %r265;
	bra.uni 	$L__BB0_34;
$L__BB0_10:
	ld.local.u32 	%r198, [%rd1+40];
	cvt.rn.f32.s32 	%f139, %r198;
	ld.const.f32 	%f140, [coefs+40];
	mul.f32 	%f141, %f140, %f139;
	add.f32 	%f142, %f141, 0f00000000;
	cvt.rzi.s32.f32 	%r199, %f142;
	ld.local.u32 	%r66, [%rd1+44];
	cvt.rn.f32.s32 	%f20, %r66;
	mul.f32 	%f21, %f1, %f20;
	cvt.rn.f32.s32 	%f143, %r199;
	add.f32 	%f144, %f21, %f143;
	cvt.rzi.s32.f32 	%r200, %f144;
	ld.local.u32 	%r67, [%rd1+48];
	cvt.rn.f32.s32 	%f22, %r67;
	mul.f32 	%f23, %f2, %f22;
	cvt.rn.f32.s32 	%f145, %r200;
	add.f32 	%f146, %f23, %f145;
	cvt.rzi.s32.f32 	%r201, %f146;
	ld.local.u32 	%r68, [%rd1+52];
	cvt.rn.f32.s32 	%f24, %r68;
	mul.f32 	%f25, %f3, %f24;
	cvt.rn.f32.s32 	%f147, %r201;
	add.f32 	%f148, %f25, %f147;
	cvt.rzi.s32.f32 	%r202, %f148;
	ld.local.u32 	%r69, [%rd1+56];
	cvt.rn.f32.s32 	%f26, %r69;
	mul.f32 	%f27, %f4, %f26;
	cvt.rn.f32.s32 	%f149, %r202;
	add.f32 	%f150, %f27, %f149;
	cvt.rzi.s32.f32 	%r203, %f150;
	ld.local.u32 	%r70, [%rd1+60];
	cvt.rn.f32.s32 	%f28, %r70;
	mul.f32 	%f29, %f5, %f28;
	cvt.rn.f32.s32 	%f151, %r203;
	add.f32 	%f152, %f29, %f151;
	cvt.rzi.s32.f32 	%r204, %f152;
	ld.local.u32 	%r71, [%rd1+64];
	cvt.rn.f32.s32 	%f30, %r71;
	mul.f32 	%f31, %f6, %f30;
	cvt.rn.f32.s32 	%f153, %r204;
	add.f32 	%f154, %f31, %f153;
	cvt.rzi.s32.f32 	%r205, %f154;
	ld.local.u32 	%r72, [%rd1+68];
	cvt.rn.f32.s32 	%f32, %r72;
	mul.f32 	%f33, %f7, %f32;
	cvt.rn.f32.s32 	%f155, %r205;
	add.f32 	%f156, %f33, %f155;
	cvt.rzi.s32.f32 	%r206, %f156;
	ld.local.u32 	%r73, [%rd1+72];
	cvt.rn.f32.s32 	%f34, %r73;
	mul.f32 	%f35, %f8, %f34;
	cvt.rn.f32.s32 	%f157, %r206;
	add.f32 	%f158, %f35, %f157;
	cvt.rzi.s32.f32 	%r207, %f158;
	ld.local.u32 	%r74, [%rd1+76];
	cvt.rn.f32.s32 	%f36, %r74;
	mul.f32 	%f37, %f9, %f36;
	cvt.rn.f32.s32 	%f159, %r207;
	add.f32 	%f160, %f37, %f159;
	cvt.rzi.s32.f32 	%r208, %f160;
	ld.local.u32 	%r75, [%rd1+80];
	cvt.rn.f32.s32 	%f38, %r75;
	mul.f32 	%f39, %f10, %f38;
	cvt.rn.f32.s32 	%f161, %r208;
	add.f32 	%f162, %f39, %f161;
	cvt.rzi.s32.f32 	%r209, %f162;
	ld.local.u32 	%r76, [%rd1+84];
	cvt.rn.f32.s32 	%f40, %r76;
	mul.f32 	%f41, %f11, %f40;
	cvt.rn.f32.s32 	%f163, %r209;
	add.f32 	%f164, %f41, %f163;
	cvt.rzi.s32.f32 	%r210, %f164;
	ld.local.u32 	%r77, [%rd1+88];
	cvt.rn.f32.s32 	%f42, %r77;
	ld.const.f32 	%f165, [coefs+88];
	mul.f32 	%f43, %f165, %f42;
	cvt.rn.f32.s32 	%f166, %r210;
	add.f32 	%f167, %f43, %f166;
	cvt.rzi.s32.f32 	%r211, %f167;
	ld.local.u32 	%r78, [%rd1+92];
	cvt.rn.f32.s32 	%f44, %r78;
	mul.f32 	%f45, %f12, %f44;
	cvt.rn.f32.s32 	%f168, %r211;
	add.f32 	%f169, %f45, %f168;
	cvt.rzi.s32.f32 	%r212, %f169;
	ld.local.u32 	%r79, [%rd1+96];
	cvt.rn.f32.s32 	%f46, %r79;
	mul.f32 	%f47, %f13, %f46;
	cvt.rn.f32.s32 	%f170, %r212;
	add.f32 	%f171, %f47, %f170;
	cvt.rzi.s32.f32 	%r213, %f171;
	ld.local.u32 	%r80, [%rd1+100];
	cvt.rn.f32.s32 	%f48, %r80;
	mul.f32 	%f49, %f14, %f48;
	cvt.rn.f32.s32 	%f172, %r213;
	add.f32 	%f173, %f49, %f172;
	cvt.rzi.s32.f32 	%r214, %f173;
	ld.local.u32 	%r81, [%rd1+104];
	cvt.rn.f32.s32 	%f50, %r81;
	mul.f32 	%f51, %f15, %f50;
	cvt.rn.f32.s32 	%f174, %r214;
	add.f32 	%f175, %f51, %f174;
	cvt.rzi.s32.f32 	%r215, %f175;
	ld.local.u32 	%r82, [%rd1+108];
	cvt.rn.f32.s32 	%f52, %r82;
	mul.f32 	%f53, %f16, %f52;
	cvt.rn.f32.s32 	%f176, %r215;
	add.f32 	%f177, %f53, %f176;
	cvt.rzi.s32.f32 	%r216, %f177;
	ld.local.u32 	%r83, [%rd1+112];
	cvt.rn.f32.s32 	%f54, %r83;
	mul.f32 	%f55, %f17, %f54;
	cvt.rn.f32.s32 	%f178, %r216;
	add.f32 	%f179, %f55, %f178;
	cvt.rzi.s32.f32 	%r217, %f179;
	ld.local.u32 	%r84, [%rd1+116];
	cvt.rn.f32.s32 	%f56, %r84;
	mul.f32 	%f57, %f18, %f56;
	cvt.rn.f32.s32 	%f180, %r217;
	add.f32 	%f181, %f57, %f180;
	cvt.rzi.s32.f32 	%r218, %f181;
	ld.local.u32 	%r85, [%rd1+120];
	cvt.rn.f32.s32 	%f58, %r85;
	mul.f32 	%f59, %f19, %f58;
	cvt.rn.f32.s32 	%f182, %r218;
	add.f32 	%f183, %f59, %f182;
	cvt.rzi.s32.f32 	%r219, %f183;
	setp.gt.s32 	%p6, %r219, %r17;
	selp.b16 	%rs2, 0, %rs9, %p6;
	setp.eq.s32 	%p7, %r198, -1;
	ld.const.f32 	%f184, [coefs+164];
	mul.f32 	%f185, %f184, %f139;
	selp.f32 	%f186, %f184, %f185, %p7;
	cvt.rzi.s32.f32 	%r328, %f186;
	selp.f32 	%f187, %f140, %f141, %p7;
	cvt.rzi.s32.f32 	%r87, %f187;
	setp.gt.s32 	%p8, %r87, %r17;
	mov.b32 	%r329, 0;
	mov.f32 	%f421, 0f00000000;
	mov.u32 	%r327, %r87;
	@%p8 bra 	$L__BB0_32;
	cvt.rn.f32.s32 	%f421, %r328;
	setp.eq.s32 	%p9, %r66, -1;
	ld.const.f32 	%f188, [coefs+168];
	mul.f32 	%f189, %f188, %f20;
	selp.f32 	%f190, %f188, %f189, %p9;
	cvt.rzi.s32.f32 	%r328, %f190;
	selp.f32 	%f191, %f1, %f21, %p9;
	cvt.rzi.s32.f32 	%r327, %f191;
	add.s32 	%r90, %r327, %r87;
	setp.gt.s32 	%p10, %r90, %r17;
	mov.u32 	%r329, %r87;
	@%p10 bra 	$L__BB0_32;
	cvt.rn.f32.s32 	%f192, %r328;
	add.f32 	%f421, %f421, %f192;
	setp.eq.s32 	%p11, %r67, -1;
	ld.const.f32 	%f193, [coefs+172];
	mul.f32 	%f194, %f193, %f22;
	selp.f32 	%f195, %f193, %f194, %p11;
	cvt.rzi.s32.f32 	%r328, %f195;
	selp.f32 	%f196, %f2, %f23, %p11;
	cvt.rzi.s32.f32 	%r327, %f196;
	add.s32 	%r93, %r327, %r90;
	setp.gt.s32 	%p12, %r93, %r17;
	mov.u32 	%r329, %r90;
	@%p12 bra 	$L__BB0_32;
	cvt.rn.f32.s32 	%f197, %r328;
	add.f32 	%f421, %f421, %f197;
	setp.eq.s32 	%p13, %r68, -1;
	ld.const.f32 	%f198, [coefs+176];
	mul.f32 	%f199, %f198, %f24;
	selp.f32 	%f200, %f198, %f199, %p13;
	cvt.rzi.s32.f32 	%r328, %f200;
	selp.f32 	%f201, %f3, %f25, %p13;
	cvt.rzi.s32.f32 	%r327, %f201;
	add.s32 	%r96, %r327, %r93;
	setp.gt.s32 	%p14, %r96, %r17;
	mov.u32 	%r329, %r93;
	@%p14 bra 	$L__BB0_32;
	cvt.rn.f32.s32 	%f202, %r328;
	add.f32 	%f421, %f421, %f202;
	setp.eq.s32 	%p15, %r69, -1;
	ld.const.f32 	%f203, [coefs+180];
	mul.f32 	%f204, %f203, %f26;
	selp.f32 	%f205, %f203, %f204, %p15;
	cvt.rzi.s32.f32 	%r328, %f205;
	selp.f32 	%f206, %f4, %f27, %p15;
	cvt.rzi.s32.f32 	%r327, %f206;
	add.s32 	%r99, %r327, %r96;
	setp.gt.s32 	%p16, %r99, %r17;
	mov.u32 	%r329, %r96;
	@%p16 bra 	$L__BB0_32;
	cvt.rn.f32.s32 	%f207, %r328;
	add.f32 	%f421, %f421, %f207;
	setp.eq.s32 	%p17, %r70, -1;
	ld.const.f32 	%f208, [coefs+184];
	mul.f32 	%f209, %f208, %f28;
	selp.f32 	%f210, %f208, %f209, %p17;
	cvt.rzi.s32.f32 	%r328, %f210;
	selp.f32 	%f211, %f5, %f29, %p17;
	cvt.rzi.s32.f32 	%r327, %f211;
	add.s32 	%r102, %r327, %r99;
	setp.gt.s32 	%p18, %r102, %r17;
	mov.u32 	%r329, %r99;
	@%p18 bra 	$L__BB0_32;
	cvt.rn.f32.s32 	%f212, %r328;
	add.f32 	%f421, %f421, %f212;
	setp.eq.s32 	%p19, %r71, -1;
	ld.const.f32 	%f213, [coefs+188];
	mul.f32 	%f214, %f213, %f30;
	selp.f32 	%f215, %f213, %f214, %p19;
	cvt.rzi.s32.f32 	%r328, %f215;
	selp.f32 	%f216, %f6, %f31, %p19;
	cvt.rzi.s32.f32 	%r327, %f216;
	add.s32 	%r105, %r327, %r102;
	setp.gt.s32 	%p20, %r105, %r17;
	mov.u32 	%r329, %r102;
	@%p20 bra 	$L__BB0_32;
	cvt.rn.f32.s32 	%f217, %r328;
	add.f32 	%f421, %f421, %f217;
	setp.eq.s32 	%p21, %r72, -1;
	ld.const.f32 	%f218, [coefs+192];
	mul.f32 	%f219, %f218, %f32;
	selp.f32 	%f220, %f218, %f219, %p21;
	cvt.rzi.s32.f32 	%r328, %f220;
	selp.f32 	%f221, %f7, %f33, %p21;
	cvt.rzi.s32.f32 	%r327, %f221;
	add.s32 	%r108, %r327, %r105;
	setp.gt.s32 	%p22, %r108, %r17;
	mov.u32 	%r329, %r105;
	@%p22 bra 	$L__BB0_32;
	cvt.rn.f32.s32 	%f222, %r328;
	add.f32 	%f421, %f421, %f222;
	setp.eq.s32 	%p23, %r73, -1;
	ld.const.f32 	%f223, [coefs+196];
	mul.f32 	%f224, %f223, %f34;
	selp.f32 	%f225, %f223, %f224, %p23;
	cvt.rzi.s32.f32 	%r328, %f225;
	selp.f32 	%f226, %f8, %f35, %p23;
	cvt.rzi.s32.f32 	%r327, %f226;
	add.s32 	%r111, %r327, %r108;
	setp.gt.s32 	%p24, %r111, %r17;
	mov.u32 	%r329, %r108;
	@%p24 bra 	$L__BB0_32;
	cvt.rn.f32.s32 	%f227, %r328;
	add.f32 	%f421, %f421, %f227;
	setp.eq.s32 	%p25, %r74, -1;
	ld.const.f32 	%f228, [coefs+200];
	mul.f32 	%f229, %f228, %f36;
	selp.f32 	%f230, %f228, %f229, %p25;
	cvt.rzi.s32.f32 	%r328, %f230;
	selp.f32 	%f231, %f9, %f37, %p25;
	cvt.rzi.s32.f32 	%r327, %f231;
	add.s32 	%r114, %r327, %r111;
	setp.gt.s32 	%p26, %r114, %r17;
	mov.u32 	%r329, %r111;
	@%p26 bra 	$L__BB0_32;
	cvt.rn.f32.s32 	%f232, %r328;
	add.f32 	%f421, %f421, %f232;
	setp.eq.s32 	%p27, %r75, -1;
	ld.const.f32 	%f233, [coefs+204];
	mul.f32 	%f234, %f233, %f38;
	selp.f32 	%f235, %f233, %f234, %p27;
	cvt.rzi.s32.f32 	%r328, %f235;
	selp.f32 	%f236, %f10, %f39, %p27;
	cvt.rzi.s32.f32 	%r327, %f236;
	add.s32 	%r117, %r327, %r114;
	setp.gt.s32 	%p28, %r117, %r17;
	mov.u32 	%r329, %r114;
	@%p28 bra 	$L__BB0_32;
	cvt.rn.f32.s32 	%f237, %r328;
	add.f32 	%f421, %f421, %f237;
	setp.eq.s32 	%p29, %r76, -1;
	ld.const.f32 	%f238, [coefs+208];
	mul.f32 	%f239, %f238, %f40;
	selp.f32 	%f240, %f238, %f239, %p29;
	cvt.rzi.s32.f32 	%r328, %f240;
	selp.f32 	%f241, %f11, %f41, %p29;
	cvt.rzi.s32.f32 	%r327, %f241;
	add.s32 	%r120, %r327, %r117;
	setp.gt.s32 	%p30, %r120, %r17;
	mov.u32 	%r329, %r117;
	@%p30 bra 	$L__BB0_32;
	cvt.rn.f32.s32 	%f242, %r328;
	add.f32 	%f421, %f421, %f242;
	setp.eq.s32 	%p31, %r77, -1;
	ld.const.f32 	%f243, [coefs+212];
	mul.f32 	%f244, %f243, %f42;
	selp.f32 	%f245, %f243, %f244, %p31;
	cvt.rzi.s32.f32 	%r328, %f245;
	ld.const.f32 	%f246, [coefs+88];
	selp.f32 	%f247, %f246, %f43, %p31;
	cvt.rzi.s32.f32 	%r327, %f247;
	add.s32 	%r123, %r327, %r120;
	setp.gt.s32 	%p32, %r123, %r17;
	mov.u32 	%r329, %r120;
	@%p32 bra 	$L__BB0_32;
	cvt.rn.f32.s32 	%f248, %r328;
	add.f32 	%f421, %f421, %f248;
	setp.eq.s32 	%p33, %r78, -1;
	ld.const.f32 	%f249, [coefs+216];
	mul.f32 	%f250, %f249, %f44;
	selp.f32 	%f251, %f249, %f250, %p33;
	cvt.rzi.s32.f32 	%r328, %f251;
	selp.f32 	%f252, %f12, %f45, %p33;
	cvt.rzi.s32.f32 	%r327, %f252;
	add.s32 	%r126, %r327, %r123;
	setp.gt.s32 	%p34, %r126, %r17;
	mov.u32 	%r329, %r123;
	@%p34 bra 	$L__BB0_32;
	cvt.rn.f32.s32 	%f253, %r328;
	add.f32 	%f421, %f421, %f253;
	setp.eq.s32 	%p35, %r79, -1;
	ld.const.f32 	%f254, [coefs+220];
	mul.f32 	%f255, %f254, %f46;
	selp.f32 	%f256, %f254, %f255, %p35;
	cvt.rzi.s32.f32 	%r328, %f256;
	selp.f32 	%f257, %f13, %f47, %p35;
	cvt.rzi.s32.f32 	%r327, %f257;
	add.s32 	%r129, %r327, %r126;
	setp.gt.s32 	%p36, %r129, %r17;
	mov.u32 	%r329, %r126;
	@%p36 bra 	$L__BB0_32;
	cvt.rn.f32.s32 	%f258, %r328;
	add.f32 	%f421, %f421, %f258;
	setp.eq.s32 	%p37, %r80, -1;
	ld.const.f32 	%f259, [coefs+224];
	mul.f32 	%f260, %f259, %f48;
	selp.f32 	%f261, %f259, %f260, %p37;
	cvt.rzi.s32.f32 	%r328, %f261;
	selp.f32 	%f262, %f14, %f49, %p37;
	cvt.rzi.s32.f32 	%r327, %f262;
	add.s32 	%r132, %r327, %r129;
	setp.gt.s32 	%p38, %r132, %r17;
	mov.u32 	%r329, %r129;
	@%p38 bra 	$L__BB0_32;
	cvt.rn.f32.s32 	%f263, %r328;
	add.f32 	%f421, %f421, %f263;
	setp.eq.s32 	%p39, %r81, -1;
	ld.const.f32 	%f264, [coefs+228];
	mul.f32 	%f265, %f264, %f50;
	selp.f32 	%f266, %f264, %f265, %p39;
	cvt.rzi.s32.f32 	%r328, %f266;
	selp.f32 	%f267, %f15, %f51, %p39;
	cvt.rzi.s32.f32 	%r327, %f267;
	add.s32 	%r135, %r327, %r132;
	setp.gt.s32 	%p40, %r135, %r17;
	mov.u32 	%r329, %r132;
	@%p40 bra 	$L__BB0_32;
	cvt.rn.f32.s32 	%f268, %r328;
	add.f32 	%f421, %f421, %f268;
	setp.eq.s32 	%p41, %r82, -1;
	ld.const.f32 	%f269, [coefs+232];
	mul.f32 	%f270, %f269, %f52;
	selp.f32 	%f271, %f269, %f270, %p41;
	cvt.rzi.s32.f32 	%r328, %f271;
	selp.f32 	%f272, %f16, %f53, %p41;
	cvt.rzi.s32.f32 	%r327, %f272;
	add.s32 	%r138, %r327, %r135;
	setp.gt.s32 	%p42, %r138, %r17;
	mov.u32 	%r329, %r135;
	@%p42 bra 	$L__BB0_32;
	cvt.rn.f32.s32 	%f273, %r328;
	add.f32 	%f421, %f421, %f273;
	setp.eq.s32 	%p43, %r83, -1;
	ld.const.f32 	%f274, [coefs+236];
	mul.f32 	%f275, %f274, %f54;
	selp.f32 	%f276, %f274, %f275, %p43;
	cvt.rzi.s32.f32 	%r328, %f276;
	selp.f32 	%f277, %f17, %f55, %p43;
	cvt.rzi.s32.f32 	%r327, %f277;
	add.s32 	%r141, %r327, %r138;
	setp.gt.s32 	%p44, %r141, %r17;
	mov.u32 	%r329, %r138;
	@%p44 bra 	$L__BB0_32;
	cvt.rn.f32.s32 	%f278, %r328;
	add.f32 	%f421, %f421, %f278;
	setp.eq.s32 	%p45, %r84, -1;
	ld.const.f32 	%f279, [coefs+240];
	mul.f32 	%f280, %f279, %f56;
	selp.f32 	%f281, %f279, %f280, %p45;
	cvt.rzi.s32.f32 	%r328, %f281;
	selp.f32 	%f282, %f18, %f57, %p45;
	cvt.rzi.s32.f32 	%r327, %f282;
	add.s32 	%r144, %r327, %r141;
	setp.gt.s32 	%p46, %r144, %r17;
	mov.u32 	%r329, %r141;
	@%p46 bra 	$L__BB0_32;
	cvt.rn.f32.s32 	%f283, %r328;
	add.f32 	%f421, %f421, %f283;
	setp.eq.s32 	%p47, %r85, -1;
	ld.const.f32 	%f284, [coefs+244];
	mul.f32 	%f285, %f284, %f58;
	selp.f32 	%f286, %f284, %f285, %p47;
	cvt.rzi.s32.f32 	%r328, %f286;
	selp.f32 	%f287, %f19, %f59, %p47;
	cvt.rzi.s32.f32 	%r327, %f287;
	add.s32 	%r220, %r327, %r144;
	setp.gt.s32 	%p48, %r220, %r17;
	mov.u32 	%r329, %r144;
	@%p48 bra 	$L__BB0_32;
	cvt.rn.f32.s32 	%f288, %r328;
	add.f32 	%f422, %f421, %f288;
	bra.uni 	$L__BB0_33;
$L__BB0_32:
	sub.s32 	%r221, %r17, %r329;
	mul.lo.s32 	%r222, %r328, %r221;
	div.s32 	%r223, %r222, %r327;
	cvt.rn.f32.s32 	%f289, %r223;
	add.f32 	%f422, %f421, %f289;
$L__BB0_33:
	cvt.rzi.s32.f32 	%r224, %f422;
	setp.gt.s32 	%p49, %r224, %r351;
	selp.b16 	%rs9, %rs2, 0, %p49;
$L__BB0_34:
	setp.ne.s16 	%p53, %rs9, 0;
	setp.lt.s32 	%p54, %r326, 30;
	and.pred  	%p55, %p54, %p53;
	selp.u32 	%r267, 1, 0, %p55;
	add.s32 	%r326, %r326, %r267;
	setp.ne.s32 	%p56, %r326, 9;
	@%p56 bra 	$L__BB0_1;
	cvt.rn.f32.s32 	%f416, %r351;
	ld.shared.f32 	%f417, [%r18];
	add.f32 	%f418, %f417, %f416;
	st.shared.f32 	[%r18], %f418;
	bar.sync 	0;
	setp.lt.u32 	%p57, %r352, 2;
	@%p57 bra 	$L__BB0_40;
$L__BB0_36:
	mov.u32 	%r173, %r352;
	shr.u32 	%r352, %r173, 1;
	setp.ge.u32 	%p58, %r4, %r352;
	@%p58 bra 	$L__BB0_39;
	ld.shared.f32 	%f419, [%r18];
	shl.b32 	%r175, %r352, 2;
	add.s32 	%r268, %r18, %r175;
	ld.shared.f32 	%f84, [%r268];
	setp.geu.f32 	%p59, %f419, %f84;
	@%p59 bra 	$L__BB0_39;
	st.shared.f32 	[%r18], %f84;
	add.s32 	%r269, %r6, %r175;
	ld.shared.u32 	%r270, [%r269];
	st.shared.u32 	[%r6], %r270;
$L__BB0_39:
	bar.sync 	0;
	setp.gt.u32 	%p60, %r173, 3;
	@%p60 bra 	$L__BB0_36;
$L__BB0_40:
	setp.ne.s32 	%p61, %r4, 0;
	ld.shared.s32 	%rd3, [%r1];
	@%p61 bra 	$L__BB0_42;
	ld.param.u64 	%rd79, [_Z6hybridPfPlfPiS1_i_param_1];
	ld.param.u64 	%rd78, [_Z6hybridPfPlfPiS1_i_param_0];
	ld.shared.f32 	%f420, [sh_array];
	cvta.to.global.u64 	%rd9, %rd78;
	mul.wide.u32 	%rd10, %r2, 4;
	add.s64 	%rd11, %rd9, %rd10;
	st.global.f32 	[%rd11], %f420;
	cvta.to.global.u64 	%rd12, %rd79;
	mul.wide.u32 	%rd13, %r2, 8;
	add.s64 	%rd14, %rd12, %rd13;
	st.global.u64 	[%rd14], %rd3;
$L__BB0_42:
	cvt.u32.u64 	%r271, %rd3;
	setp.ne.s32 	%p62, %r5, %r271;
	@%p62 bra 	$L__BB0_44;
	ld.param.u64 	%rd80, [_Z6hybridPfPlfPiS1_i_param_4];
	cvta.to.global.u64 	%rd15, %rd80;
	mul.lo.s32 	%r272, %r2, 31;
	mul.wide.u32 	%rd16, %r272, 4;
	add.s64 	%rd17, %rd15, %rd16;
	st.global.u32 	[%rd17], %r7;
	add.s32 	%r273, %r272, 1;
	mul.wide.u32 	%rd18, %r273, 4;
	add.s64 	%rd19, %rd15, %rd18;
	st.global.u32 	[%rd19], %r8;
	add.s32 	%r274, %r272, 2;
	mul.wide.u32 	%rd20, %r274, 4;
	add.s64 	%rd21, %rd15, %rd20;
	st.global.u32 	[%rd21], %r9;
	add.s32 	%r275, %r272, 3;
	mul.wide.u32 	%rd22, %r275, 4;
	add.s64 	%rd23, %rd15, %rd22;
	st.global.u32 	[%rd23], %r10;
	add.s32 	%r276, %r272, 4;
	mul.wide.u32 	%rd24, %r276, 4;
	add.s64 	%rd25, %rd15, %rd24;
	st.global.u32 	[%rd25], %r11;
	add.s32 	%r277, %r272, 5;
	mul.wide.u32 	%rd26, %r277, 4;
	add.s64 	%rd27, %rd15, %rd26;
	st.global.u32 	[%rd27], %r12;
	add.s32 	%r278, %r272, 6;
	mul.wide.u32 	%rd28, %r278, 4;
	add.s64 	%rd29, %rd15, %rd28;
	st.global.u32 	[%rd29], %r13;
	add.s32 	%r279, %r272, 7;
	mul.wide.u32 	%rd30, %r279, 4;
	add.s64 	%rd31, %rd15, %rd30;
	st.global.u32 	[%rd31], %r14;
	add.s32 	%r280, %r272, 8;
	mul.wide.u32 	%rd32, %r280, 4;
	add.s64 	%rd33, %rd15, %rd32;
	st.global.u32 	[%rd33], %r15;
	add.s32 	%r281, %r272, 9;
	mul.wide.u32 	%rd34, %r281, 4;
	add.s64 	%rd35, %rd15, %rd34;
	st.global.u32 	[%rd35], %r16;
	add.s32 	%r282, %r272, 10;
	mul.wide.u32 	%rd36, %r282, 4;
	add.s64 	%rd37, %rd15, %rd36;
	st.global.u32 	[%rd37], %r340;
	add.s32 	%r283, %r272, 11;
	mul.wide.u32 	%rd38, %r283, 4;
	add.s64 	%rd39, %rd15, %rd38;
	st.global.u32 	[%rd39], %r339;
	add.s32 	%r284, %r272, 12;
	mul.wide.u32 	%rd40, %r284, 4;
	add.s64 	%rd41, %rd15, %rd40;
	st.global.u32 	[%rd41], %r338;
	add.s32 	%r285, %r272, 13;
	mul.wide.u32 	%rd42, %r285, 4;
	add.s64 	%rd43, %rd15, %rd42;
	st.global.u32 	[%rd43], %r337;
	add.s32 	%r286, %r272, 14;
	mul.wide.u32 	%rd44, %r286, 4;
	add.s64 	%rd45, %rd15, %rd44;
	st.global.u32 	[%rd45], %r336;
	add.s32 	%r287, %r272, 15;
	mul.wide.u32 	%rd46, %r287, 4;
	add.s64 	%rd47, %rd15, %rd46;
	st.global.u32 	[%rd47], %r335;
	add.s32 	%r288, %r272, 16;
	mul.wide.u32 	%rd48, %r288, 4;
	add.s64 	%rd49, %rd15, %rd48;
	st.global.u32 	[%rd49], %r334;
	add.s32 	%r289, %r272, 17;
	mul.wide.u32 	%rd50, %r289, 4;
	add.s64 	%rd51, %rd15, %rd50;
	st.global.u32 	[%rd51], %r333;
	add.s32 	%r290, %r272, 18;
	mul.wide.u32 	%rd52, %r290, 4;
	add.s64 	%rd53, %rd15, %rd52;
	st.global.u32 	[%rd53], %r332;
	add.s32 	%r291, %r272, 19;
	mul.wide.u32 	%rd54, %r291, 4;
	add.s64 	%rd55, %rd15, %rd54;
	st.global.u32 	[%rd55], %r331;
	add.s32 	%r292, %r272, 20;
	mul.wide.u32 	%rd56, %r292, 4;
	add.s64 	%rd57, %rd15, %rd56;
	st.global.u32 	[%rd57], %r330;
	add.s32 	%r293, %r272, 21;
	mul.wide.u32 	%rd58, %r293, 4;
	add.s64 	%rd59, %rd15, %rd58;
	st.global.u32 	[%rd59], %r341;
	add.s32 	%r294, %r272, 22;
	mul.wide.u32 	%rd60, %r294, 4;
	add.s64 	%rd61, %rd15, %rd60;
	st.global.u32 	[%rd61], %r342;
	add.s32 	%r295, %r272, 23;
	mul.wide.u32 	%rd62, %r295, 4;
	add.s64 	%rd63, %rd15, %rd62;
	st.global.u32 	[%rd63], %r343;
	add.s32 	%r296, %r272, 24;
	mul.wide.u32 	%rd64, %r296, 4;
	add.s64 	%rd65, %rd15, %rd64;
	st.global.u32 	[%rd65], %r344;
	add.s32 	%r297, %r272, 25;
	mul.wide.u32 	%rd66, %r297, 4;
	add.s64 	%rd67, %rd15, %rd66;
	st.global.u32 	[%rd67], %r345;
	add.s32 	%r298, %r272, 26;
	mul.wide.u32 	%rd68, %r298, 4;
	add.s64 	%rd69, %rd15, %rd68;
	st.global.u32 	[%rd69], %r346;
	add.s32 	%r299, %r272, 27;
	mul.wide.u32 	%rd70, %r299, 4;
	add.s64 	%rd71, %rd15, %rd70;
	st.global.u32 	[%rd71], %r347;
	add.s32 	%r300, %r272, 28;
	mul.wide.u32 	%rd72, %r300, 4;
	add.s64 	%rd73, %rd15, %rd72;
	st.global.u32 	[%rd73], %r348;
	add.s32 	%r301, %r272, 29;
	mul.wide.u32 	%rd74, %r301, 4;
	add.s64 	%rd75, %rd15, %rd74;
	st.global.u32 	[%rd75], %r349;
	add.s32 	%r302, %r272, 30;
	mul.wide.u32 	%rd76, %r302, 4;
	add.s64 	%rd77, %rd15, %rd76;
	st.global.u32 	[%rd77], %r350;
$L__BB0_44:
	bar.sync 	0;
	ret;

}
	// .globl	_Z16hybrid_reductionPfPlPii
.visible .entry _Z16hybrid_reductionPfPlPii(
	.param .u64 .ptr .align 1 _Z16hybrid_reductionPfPlPii_param_0,
	.param .u64 .ptr .align 1 _Z16hybrid_reductionPfPlPii_param_1,
	.param .u64 .ptr .align 1 _Z16hybrid_reductionPfPlPii_param_2,
	.param .u32 _Z16hybrid_reductionPfPlPii_param_3
)
{
	.reg .pred 	%p<6>;
	.reg .b32 	%r<64>;
	.reg .b32 	%f<3>;
	.reg .b64 	%rd<19>;

	ld.param.u64 	%rd4, [_Z16hybrid_reductionPfPlPii_param_0];
	ld.param.u64 	%rd5, [_Z16hybrid_reductionPfPlPii_param_1];
	ld.param.u64 	%rd3, [_Z16hybrid_reductionPfPlPii_param_2];
	ld.param.u32 	%r11, [_Z16hybrid_reductionPfPlPii_param_3];
	cvta.to.global.u64 	%rd1, %rd5;
	cvta.to.global.u64 	%rd2, %rd4;
	mov.u32 	%r1, %ctaid.x;
	mov.u32 	%r63, %ntid.x;
	mov.u32 	%r3, %tid.x;
	mad.lo.s32 	%r12, %r1, %r63, %r3;
	mul.wide.s32 	%rd6, %r12, 4;
	add.s64 	%rd7, %rd2, %rd6;
	ld.global.f32 	%f1, [%rd7];
	cvt.rzi.s32.f32 	%r13, %f1;
	shl.b32 	%r14, %r3, 2;
	mov.u32 	%r15, sh_hy_data;
	add.s32 	%r4, %r15, %r14;
	st.shared.u32 	[%r4], %r13;
	mul.wide.s32 	%rd8, %r12, 8;
	add.s64 	%rd9, %rd1, %rd8;
	ld.global.u64 	%rd10, [%rd9];
	shl.b32 	%r5, %r11, 2;
	add.s32 	%r6, %r4, %r5;
	st.shared.u32 	[%r6], %rd10;
	bar.sync 	0;
	setp.lt.u32 	%p1, %r63, 2;
	@%p1 bra 	$L__BB1_5;
$L__BB1_1:
	mov.u32 	%r7, %r63;
	shr.u32 	%r63, %r7, 1;
	setp.ge.u32 	%p2, %r3, %r63;
	@%p2 bra 	$L__BB1_4;
	ld.shared.u32 	%r16, [%r4];
	shl.b32 	%r17, %r63, 2;
	add.s32 	%r9, %r4, %r17;
	ld.shared.u32 	%r10, [%r9];
	setp.ge.s32 	%p3, %r16, %r10;
	@%p3 bra 	$L__BB1_4;
	st.shared.u32 	[%r4], %r10;
	add.s32 	%r18, %r9, %r5;
	ld.shared.u32 	%r19, [%r18];
	st.shared.u32 	[%r6], %r19;
$L__BB1_4:
	bar.sync 	0;
	setp.gt.u32 	%p4, %r7, 3;
	@%p4 bra 	$L__BB1_1;
$L__BB1_5:
	setp.ne.s32 	%p5, %r3, 0;
	@%p5 bra 	$L__BB1_7;
	cvta.to.global.u64 	%rd11, %rd3;
	ld.shared.u32 	%r21, [sh_hy_data];
	cvt.rn.f32.s32 	%f2, %r21;
	mul.wide.u32 	%rd12, %r1, 4;
	add.s64 	%rd13, %rd2, %rd12;
	st.global.f32 	[%rd13], %f2;
	add.s32 	%r23, %r15, %r5;
	ld.shared.u32 	%r24, [%r23];
	cvt.s64.s32 	%rd14, %r24;
	mul.wide.u32 	%rd15, %r1, 8;
	add.s64 	%rd16, %rd1, %rd15;
	st.global.u64 	[%rd16], %rd14;
	mul.hi.s32 	%r26, %r24, -2078209981;
	add.s32 	%r27, %r26, %r24;
	shr.u32 	%r28, %r27, 31;
	shr.s32 	%r29, %r27, 4;
	add.s32 	%r30, %r29, %r28;
	mul.lo.s32 	%r31, %r30, 31;
	mul.wide.s32 	%rd17, %r31, 4;
	add.s64 	%rd18, %rd11, %rd17;
	ld.global.u32 	%r32, [%rd18];
	st.global.u32 	[%rd11], %r32;
	ld.global.u32 	%r33, [%rd18+4];
	st.global.u32 	[%rd11+4], %r33;
	ld.global.u32 	%r34, [%rd18+8];
	st.global.u32 	[%rd11+8], %r34;
	ld.global.u32 	%r35, [%rd18+12];
	st.global.u32 	[%rd11+12], %r35;
	ld.global.u32 	%r36, [%rd18+16];
	st.global.u32 	[%rd11+16], %r36;
	ld.global.u32 	%r37, [%rd18+20];
	st.global.u32 	[%rd11+20], %r37;
	ld.global.u32 	%r38, [%rd18+24];
	st.global.u32 	[%rd11+24], %r38;
	ld.global.u32 	%r39, [%rd18+28];
	st.global.u32 	[%rd11+28], %r39;
	ld.global.u32 	%r40, [%rd18+32];
	st.global.u32 	[%rd11+32], %r40;
	ld.global.u32 	%r41, [%rd18+36];
	st.global.u32 	[%rd11+36], %r41;
	ld.global.u32 	%r42, [%rd18+40];
	st.global.u32 	[%rd11+40], %r42;
	ld.global.u32 	%r43, [%rd18+44];
	st.global.u32 	[%rd11+44], %r43;
	ld.global.u32 	%r44, [%rd18+48];
	st.global.u32 	[%rd11+48], %r44;
	ld.global.u32 	%r45, [%rd18+52];
	st.global.u32 	[%rd11+52], %r45;
	ld.global.u32 	%r46, [%rd18+56];
	st.global.u32 	[%rd11+56], %r46;
	ld.global.u32 	%r47, [%rd18+60];
	st.global.u32 	[%rd11+60], %r47;
	ld.global.u32 	%r48, [%rd18+64];
	st.global.u32 	[%rd11+64], %r48;
	ld.global.u32 	%r49, [%rd18+68];
	st.global.u32 	[%rd11+68], %r49;
	ld.global.u32 	%r50, [%rd18+72];
	st.global.u32 	[%rd11+72], %r50;
	ld.global.u32 	%r51, [%rd18+76];
	st.global.u32 	[%rd11+76], %r51;
	ld.global.u32 	%r52, [%rd18+80];
	st.global.u32 	[%rd11+80], %r52;
	ld.global.u32 	%r53, [%rd18+84];
	st.global.u32 	[%rd11+84], %r53;
	ld.global.u32 	%r54, [%rd18+88];
	st.global.u32 	[%rd11+88], %r54;
	ld.global.u32 	%r55, [%rd18+92];
	st.global.u32 	[%rd11+92], %r55;
	ld.global.u32 	%r56, [%rd18+96];
	st.global.u32 	[%rd11+96], %r56;
	ld.global.u32 	%r57, [%rd18+100];
	st.global.u32 	[%rd11+100], %r57;
	ld.global.u32 	%r58, [%rd18+104];
	st.global.u32 	[%rd11+104], %r58;
	ld.global.u32 	%r59, [%rd18+108];
	st.global.u32 	[%rd11+108], %r59;
	ld.global.u32 	%r60, [%rd18+112];
	st.global.u32 	[%rd11+112], %r60;
	ld.global.u32 	%r61, [%rd18+116];
	st.global.u32 	[%rd11+116], %r61;
	ld.global.u32 	%r62, [%rd18+120];
	st.global.u32 	[%rd11+120], %r62;
$L__BB1_7:
	ret;

}
	// .globl	_Z12which_stringlPi
.visible .entry _Z12which_stringlPi(
	.param .u64 _Z12which_stringlPi_param_0,
	.param .u64 .ptr .align 1 _Z12which_stringlPi_param_1
)
{
	.reg .b32 	%r<2>;
	.reg .b64 	%rd<11>;

	ld.param.u64 	%rd1, [_Z12which_stringlPi_param_0];
	ld.param.u64 	%rd2, [_Z12which_stringlPi_param_1];
	cvta.to.global.u64 	%rd3, %rd2;
	mov.u32 	%r1, %tid.x;
	shr.s64 	%rd4, %rd1, %r1;
	shr.u64 	%rd5, %rd1, 63;
	add.s64 	%rd6, %rd4, %rd5;
	and.b64  	%rd7, %rd6, 4294967294;
	sub.s64 	%rd8, %rd4, %rd7;
	mul.wide.u32 	%rd9, %r1, 4;
	add.s64 	%rd10, %rd3, %rd9;
	st.global.u32 	[%rd10], %rd8;
	ret;

}


// ===== COMPILED SASS (sm_100) =====

	.target	sm_100

	.elftype	@"ET_EXEC"


//--------------------- .note.nv.tkinfo           --------------------------
	.section	.note.nv.tkinfo,"",@"SHT_NOTE"
	.sectionflags	@"SHF_NOTE_NV_TKINFO"
	.tkinfo
        /*0018*/ 	.word	0x00000002
        /*0030*/ 	.string	""
        /*0030*/ 	.string	"ptxas"
        /*0030*/ 	.string	"Cuda compilation tools, release 13.0, V13.0.88"
        /*0030*/ 	.string	"Build cuda_13.0.r13.0/compiler.36424714_0"
        /*0030*/ 	.string	"-arch sm_100 -m 64 "



//--------------------- .note.nv.cuinfo           --------------------------
	.section	.note.nv.cuinfo,"",@"SHT_NOTE"
	.sectionflags	@"SHF_NOTE_NV_CUINFO"
        /*0018*/ 	.short	0x0002
        /*001a*/ 	.short	0x0064
        /*001c*/ 	.short	0x0082
	.zero		2


//--------------------- .nv.info                  --------------------------
	.section	.nv.info,"",@"SHT_CUDA_INFO"
	.align	4


	//----- nvinfo : EIATTR_REGCOUNT
	.align		4
        /*0000*/ 	.byte	0x04, 0x2f
        /*0002*/ 	.short	(.L_2 - .L_1)
	.align		4
.L_1:
        /*0004*/ 	.word	index@(_Z6hybridPfPlfPiS1_i)
        /*0008*/ 	.word	0x00000080


	//----- nvinfo : EIATTR_FRAME_SIZE
	.align		4
.L_2:
        /*000c*/ 	.byte	0x04, 0x11
        /*000e*/ 	.short	(.L_4 - .L_3)
	.align		4
.L_3:
        /*0010*/ 	.word	index@(_Z6hybridPfPlfPiS1_i)
        /*0014*/ 	.word	0x00000080


	//----- nvinfo : EIATTR_REGCOUNT
	.align		4
.L_4:
        /*0018*/ 	.byte	0x04, 0x2f
        /*001a*/ 	.short	(.L_6 - .L_5)
	.align		4
.L_5:
        /*001c*/ 	.word	index@(_Z16hybrid_reductionPfPlPii)
        /*0020*/ 	.word	0x00000018


	//----- nvinfo : EIATTR_FRAME_SIZE
	.align		4
.L_6:
        /*0024*/ 	.byte	0x04, 0x11
        /*0026*/ 	.short	(.L_8 - .L_7)
	.align		4
.L_7:
        /*0028*/ 	.word	index@(_Z16hybrid_reductionPfPlPii)
        /*002c*/ 	.word	0x00000000


	//----- nvinfo : EIATTR_REGCOUNT
	.align		4
.L_8:
        /*0030*/ 	.byte	0x04, 0x2f
        /*0032*/ 	.short	(.L_10 - .L_9)
	.align		4
.L_9:
        /*0034*/ 	.word	index@(_Z12which_stringlPi)
        /*0038*/ 	.word	0x0000000a


	//----- nvinfo : EIATTR_FRAME_SIZE
	.align		4
.L_10:
        /*003c*/ 	.byte	0x04, 0x11
        /*003e*/ 	.short	(.L_12 - .L_11)
	.align		4
.L_11:
        /*0040*/ 	.word	index@(_Z12which_stringlPi)
        /*0044*/ 	.word	0x00000000


	//----- nvinfo : EIATTR_MIN_STACK_SIZE
	.align		4
.L_12:
        /*0048*/ 	.byte	0x04, 0x12
        /*004a*/ 	.short	(.L_14 - .L_13)
	.align		4
.L_13:
        /*004c*/ 	.word	index@(_Z12which_stringlPi)
        /*0050*/ 	.word	0x00000000


	//----- nvinfo : EIATTR_MIN_STACK_SIZE
	.align		4
.L_14:
        /*0054*/ 	.byte	0x04, 0x12
        /*0056*/ 	.short	(.L_16 - .L_15)
	.align		4
.L_15:
        /*0058*/ 	.word	index@(_Z16hybrid_reductionPfPlPii)
        /*005c*/ 	.word	0x00000000


	//----- nvinfo : EIATTR_MIN_STACK_SIZE
	.align		4
.L_16:
        /*0060*/ 	.byte	0x04, 0x12
        /*0062*/ 	.short	(.L_18 - .L_17)
	.align		4
.L_17:
        /*0064*/ 	.word	index@(_Z6hybridPfPlfPiS1_i)
        /*0068*/ 	.word	0x00000080
.L_18:


//--------------------- .nv.compat                --------------------------
	.section	.nv.compat,"",@"SHT_CUDA_COMPAT_INFO"
	.align	4
        /*0000*/ 	.byte	0x02, 0x09, 0x00, 0x00, 0x02, 0x02, 0x01, 0x00, 0x02, 0x05, 0x05, 0x00, 0x03, 0x07, 0x01, 0x01
        /*0010*/ 	.byte	0x02, 0x03, 0x00, 0x00, 0x02, 0x06, 0x01, 0x00, 0x04, 0x0b, 0x08, 0x00, 0x01, 0x00, 0x00, 0x00
        /*0020*/ 	.byte	0x00, 0x00, 0x00, 0x00


//--------------------- .nv.info._Z12which_stringlPi --------------------------
	.section	.nv.info._Z12which_stringlPi,"",@"SHT_CUDA_INFO"
	.sectionflags	@""
	.align	4


	//----- nvinfo : EIATTR_CUDA_API_VERSION
	.align		4
        /*0000*/ 	.byte	0x04, 0x37
        /*0002*/ 	.short	(.L_20 - .L_19)
.L_19:
        /*0004*/ 	.word	0x00000082


	//----- nvinfo : EIATTR_KPARAM_INFO
	.align		4
.L_20:
        /*0008*/ 	.byte	0x04, 0x17
        /*000a*/ 	.short	(.L_22 - .L_21)
.L_21:
        /*000c*/ 	.word	0x00000000
        /*0010*/ 	.short	0x0001
        /*0012*/ 	.short	0x0008
        /*0014*/ 	.byte	0x00, 0xf5, 0x21, 0x00


	//----- nvinfo : EIATTR_KPARAM_INFO
	.align		4
.L_22:
        /*0018*/ 	.byte	0x04, 0x17
        /*001a*/ 	.short	(.L_24 - .L_23)
.L_23:
        /*001c*/ 	.word	0x00000000
        /*0020*/ 	.short	0x0000
        /*0022*/ 	.short	0x0000
        /*0024*/ 	.byte	0x00, 0xf0, 0x21, 0x00


	//----- nvinfo : EIATTR_SPARSE_MMA_MASK
	.align		4
.L_24:
        /*0028*/ 	.byte	0x03, 0x50
        /*002a*/ 	.short	0x0000


	//----- nvinfo : EIATTR_MAXREG_COUNT
	.align		4
        /*002c*/ 	.byte	0x03, 0x1b
        /*002e*/ 	.short	0x00ff


	//----- nvinfo : EIATTR_MERCURY_ISA_VERSION
	.align		4
        /*0030*/ 	.byte	0x03, 0x5f
        /*0032*/ 	.short	0x0101


	//----- nvinfo : EIATTR_VRC_CTA_INIT_COUNT
	.align		4
        /*0034*/ 	.byte	0x02, 0x4a
	.zero		1
	.zero		1


	//----- nvinfo : EIATTR_EXIT_INSTR_OFFSETS
	.align		4
        /*0038*/ 	.byte	0x04, 0x1c
        /*003a*/ 	.short	(.L_26 - .L_25)


	//   ....[0]....
.L_25:
        /*003c*/ 	.word	0x000000b0


	//----- nvinfo : EIATTR_CBANK_PARAM_SIZE
	.align		4
.L_26:
        /*0040*/ 	.byte	0x03, 0x19
        /*0042*/ 	.short	0x0010


	//----- nvinfo : EIATTR_PARAM_CBANK
	.align		4
        /*0044*/ 	.byte	0x04, 0x0a
        /*0046*/ 	.short	(.L_28 - .L_27)
	.align		4
.L_27:
        /*0048*/ 	.word	index@(.nv.constant0._Z12which_stringlPi)
        /*004c*/ 	.short	0x0380
        /*004e*/ 	.short	0x0010


	//----- nvinfo : EIATTR_SW_WAR
	.align		4
.L_28:
        /*0050*/ 	.byte	0x04, 0x36
        /*0052*/ 	.short	(.L_30 - .L_29)
.L_29:
        /*0054*/ 	.word	0x00000008
.L_30:


//--------------------- .nv.info._Z16hybrid_reductionPfPlPii --------------------------
	.section	.nv.info._Z16hybrid_reductionPfPlPii,"",@"SHT_CUDA_INFO"
	.sectionflags	@""
	.align	4


	//----- nvinfo : EIATTR_CUDA_API_VERSION
	.align		4
        /*0000*/ 	.byte	0x04, 0x37
        /*0002*/ 	.short	(.L_32 - .L_31)
.L_31:
        /*0004*/ 	.word	0x00000082


	//----- nvinfo : EIATTR_KPARAM_INFO
	.align		4
.L_32:
        /*0008*/ 	.byte	0x04, 0x17
        /*000a*/ 	.short	(.L_34 - .L_33)
.L_33:
        /*000c*/ 	.word	0x00000000
        /*0010*/ 	.short	0x0003
        /*0012*/ 	.short	0x0018
        /*0014*/ 	.byte	0x00, 0xf0, 0x11, 0x00


	//----- nvinfo : EIATTR_KPARAM_INFO
	.align		4
.L_34:
        /*0018*/ 	.byte	0x04, 0x17
        /*001a*/ 	.short	(.L_36 - .L_35)
.L_35:
        /*001c*/ 	.word	0x00000000
        /*0020*/ 	.short	0x0002
        /*0022*/ 	.short	0x0010
        /*0024*/ 	.byte	0x00, 0xf5, 0x21, 0x00


	//----- nvinfo : EIATTR_KPARAM_INFO
	.align		4
.L_36:
        /*0028*/ 	.byte	0x04, 0x17
        /*002a*/ 	.short	(.L_38 - .L_37)
.L_37:
        /*002c*/ 	.word	0x00000000
        /*0030*/ 	.short	0x0001
        /*0032*/ 	.short	0x0008
        /*0034*/ 	.byte	0x00, 0xf5, 0x21, 0x00


	//----- nvinfo : EIATTR_KPARAM_INFO
	.align		4
.L_38:
        /*0038*/ 	.byte	0x04, 0x17
        /*003a*/ 	.short	(.L_40 - .L_39)
.L_39:
        /*003c*/ 	.word	0x00000000
        /*0040*/ 	.short	0x0000
        /*0042*/ 	.short	0x0000
        /*0044*/ 	.byte	0x00, 0xf5, 0x21, 0x00


	//----- nvinfo : EIATTR_SPARSE_MMA_MASK
	.align		4
.L_40:
        /*0048*/ 	.byte	0x03, 0x50
        /*004a*/ 	.short	0x0000


	//----- nvinfo : EIATTR_MAXREG_COUNT
	.align		4
        /*004c*/ 	.byte	0x03, 0x1b
        /*004e*/ 	.short	0x00ff


	//----- nvinfo : EIATTR_NUM_BARRIERS
	.align		4
        /*0050*/ 	.byte	0x02, 0x4c
        /*0052*/ 	.byte	0x01
	.zero		1


	//----- nvinfo : EIATTR_MERCURY_ISA_VERSION
	.align		4
        /*0054*/ 	.byte	0x03, 0x5f
        /*0056*/ 	.short	0x0101


	//----- nvinfo : EIATTR_VRC_CTA_INIT_COUNT
	.align		4
        /*0058*/ 	.byte	0x02, 0x4a
	.zero		1
	.zero		1


	//----- nvinfo : EIATTR_EXIT_INSTR_OFFSETS
	.align		4
        /*005c*/ 	.byte	0x04, 0x1c
        /*005e*/ 	.short	(.L_42 - .L_41)


	//   ....[0]....
.L_41:
        /*0060*/ 	.word	0x000002c0


	//   ....[1]....
        /*0064*/ 	.word	0x00000830


	//----- nvinfo : EIATTR_CRS_STACK_SIZE
	.align		4
.L_42:
        /*0068*/ 	.byte	0x04, 0x1e
        /*006a*/ 	.short	(.L_44 - .L_43)
.L_43:
        /*006c*/ 	.word	0x00000000


	//----- nvinfo : EIATTR_CBANK_PARAM_SIZE
	.align		4
.L_44:
        /*0070*/ 	.byte	0x03, 0x19
        /*0072*/ 	.short	0x001c


	//----- nvinfo : EIATTR_PARAM_CBANK
	.align		4
        /*0074*/ 	.byte	0x04, 0x0a
        /*0076*/ 	.short	(.L_46 - .L_45)
	.align		4
.L_45:
        /*0078*/ 	.word	index@(.nv.constant0._Z16hybrid_reductionPfPlPii)
        /*007c*/ 	.short	0x0380
        /*007e*/ 	.short	0x001c


	//----- nvinfo : EIATTR_SW_WAR
	.align		4
.L_46:
        /*0080*/ 	.byte	0x04, 0x36
        /*0082*/ 	.short	(.L_48 - .L_47)
.L_47:
        /*0084*/ 	.word	0x00000008
.L_48:


//--------------------- .nv.info._Z6hybridPfPlfPiS1_i --------------------------
	.section	.nv.info._Z6hybridPfPlfPiS1_i,"",@"SHT_CUDA_INFO"
	.sectionflags	@""
	.align	4


	//----- nvinfo : EIATTR_CUDA_API_VERSION
	.align		4
        /*0000*/ 	.byte	0x04, 0x37
        /*0002*/ 	.short	(.L_50 - .L_49)
.L_49:
        /*0004*/ 	.word	0x00000082


	//----- nvinfo : EIATTR_KPARAM_INFO
	.align		4
.L_50:
        /*0008*/ 	.byte	0x04, 0x17
        /*000a*/ 	.short	(.L_52 - .L_51)
.L_51:
        /*000c*/ 	.word	0x00000000
        /*0010*/ 	.short	0x0005
        /*0012*/ 	.short	0x0028
        /*0014*/ 	.byte	0x00, 0xf0, 0x11, 0x00


	//----- nvinfo : EIATTR_KPARAM_INFO
	.align		4
.L_52:
        /*0018*/ 	.byte	0x04, 0x17
        /*001a*/ 	.short	(.L_54 - .L_53)
.L_53:
        /*001c*/ 	.word	0x00000000
        /*0020*/ 	.short	0x0004
        /*0022*/ 	.short	0x0020
        /*0024*/ 	.byte	0x00, 0xf5, 0x21, 0x00


	//----- nvinfo : EIATTR_KPARAM_INFO
	.align		4
.L_54:
        /*0028*/ 	.byte	0x04, 0x17
        /*002a*/ 	.short	(.L_56 - .L_55)
.L_55:
        /*002c*/ 	.word	0x00000000
        /*0030*/ 	.short	0x0003
        /*0032*/ 	.short	0x0018
        /*0034*/ 	.byte	0x00, 0xf5, 0x21, 0x00


	//----- nvinfo : EIATTR_KPARAM_INFO
	.align		4
.L_56:
        /*0038*/ 	.byte	0x04, 0x17
        /*003a*/ 	.short	(.L_58 - .L_57)
.L_57:
        /*003c*/ 	.word	0x00000000
        /*0040*/ 	.short	0x0002
        /*0042*/ 	.short	0x0010
        /*0044*/ 	.byte	0x00, 0xf0, 0x11, 0x00


	//----- nvinfo : EIATTR_KPARAM_INFO
	.align		4
.L_58:
        /*0048*/ 	.byte	0x04, 0x17
        /*004a*/ 	.short	(.L_60 - .L_59)
.L_59:
        /*004c*/ 	.word	0x00000000
        /*0050*/ 	.short	0x0001
        /*0052*/ 	.short	0x0008
        /*0054*/ 	.byte	0x00, 0xf5, 0x21, 0x00


	//----- nvinfo : EIATTR_KPARAM_INFO
	.align		4
.L_60:
        /*0058*/ 	.byte	0x04, 0x17
        /*005a*/ 	.short	(.L_62 - .L_61)
.L_61:
        /*005c*/ 	.word	0x00000000
        /*0060*/ 	.short	0x0000
        /*0062*/ 	.short	0x0000
        /*0064*/ 	.byte	0x00, 0xf5, 0x21, 0x00


	//----- nvinfo : EIATTR_SPARSE_MMA_MASK
	.align		4
.L_62:
        /*0068*/ 	.byte	0x03, 0x50
        /*006a*/ 	.short	0x0000


	//----- nvinfo : EIATTR_MAXREG_COUNT
	.align		4
        /*006c*/ 	.byte	0x03, 0x1b
        /*006e*/ 	.short	0x00ff


	//----- nvinfo : EIATTR_NUM_BARRIERS
	.align		4
        /*0070*/ 	.byte	0x02, 0x4c
        /*0072*/ 	.byte	0x01
	.zero		1


	//----- nvinfo : EIATTR_MERCURY_ISA_VERSION
	.align		4
        /*0074*/ 	.byte	0x03, 0x5f
        /*0076*/ 	.short	0x0101


	//----- nvinfo : EIATTR_VRC_CTA_INIT_COUNT
	.align		4
        /*0078*/ 	.byte	0x02, 0x4a
	.zero		1
	.zero		1


	//----- nvinfo : EIATTR_EXIT_INSTR_OFFSETS
	.align		4
        /*007c*/ 	.byte	0x04, 0x1c
        /*007e*/ 	.short	(.L_64 - .L_63)


	//   ....[0]....
.L_63:
        /*0080*/ 	.word	0x00003800


	//----- nvinfo : EIATTR_CRS_STACK_SIZE
	.align		4
.L_64:
        /*0084*/ 	.byte	0x04, 0x1e
        /*0086*/ 	.short	(.L_66 - .L_65)
.L_65:
        /*0088*/ 	.word	0x00000000


	//----- nvinfo : EIATTR_CBANK_PARAM_SIZE
	.align		4
.L_66:
        /*008c*/ 	.byte	0x03, 0x19
        /*008e*/ 	.short	0x002c


	//----- nvinfo : EIATTR_PARAM_CBANK
	.align		4
        /*0090*/ 	.byte	0x04, 0x0a
        /*0092*/ 	.short	(.L_68 - .L_67)
	.align		4
.L_67:
        /*0094*/ 	.word	index@(.nv.constant0._Z6hybridPfPlfPiS1_i)
        /*0098*/ 	.short	0x0380
        /*009a*/ 	.short	0x002c


	//----- nvinfo : EIATTR_SW_WAR
	.align		4
.L_68:
        /*009c*/ 	.byte	0x04, 0x36
        /*009e*/ 	.short	(.L_70 - .L_69)
.L_69:
        /*00a0*/ 	.word	0x00000008
.L_70:


//--------------------- .nv.callgraph             --------------------------
	.section	.nv.callgraph,"",@"SHT_CUDA_CALLGRAPH"
	.align	4
	.sectionentsize	8
	.align		4
        /*0000*/ 	.word	0x00000000
	.align		4
        /*0004*/ 	.word	0xffffffff
	.align		4
        /*0008*/ 	.word	0x00000000
	.align		4
        /*000c*/ 	.word	0xfffffffe
	.align		4
        /*0010*/ 	.word	0x00000000
	.align		4
        /*0014*/ 	.word	0xfffffffd
	.align		4
        /*0018*/ 	.word	0x00000000
	.align		4
        /*001c*/ 	.word	0xfffffffc


//--------------------- .nv.constant3             --------------------------
	.section	.nv.constant3,"a",@progbits
	.align	4
.nv.constant3:
	.type		coefs,@object
	.size		coefs,(.L_0 - coefs)
coefs:
	.zero		248
.L_0:


//--------------------- .text._Z12which_stringlPi --------------------------
	.section	.text._Z12which_stringlPi,"ax",@progbits
	.align	128
        .global         _Z12which_stringlPi
        .type           _Z12which_stringlPi,@function
        .size           _Z12which_stringlPi,(.L_x_28 - _Z12which_stringlPi)
        .other          _Z12which_stringlPi,@"STO_CUDA_ENTRY STV_DEFAULT"
_Z12which_stringlPi:
.text._Z12which_stringlPi:
[----:B------:R-:W-:Y:S01]  /*0000*/  LDC R1, c[0x0][0x37c] ;  /* 0x0000df00ff017b82 */ /* 0x000fe20000000800 */
[----:B------:R-:W0:Y:S07]  /*0010*/  S2R R5, SR_TID.X ;  /* 0x0000000000057919 */ /* 0x000e2e0000002100 */
[----:B------:R-:W0:Y:S01]  /*0020*/  LDC.64 R6, c[0x0][0x380] ;  /* 0x0000e000ff067b82 */ /* 0x000e220000000a00 */
[----:B------:R-:W1:Y:S07]  /*0030*/  LDCU.64 UR4, c[0x0][0x358] ;  /* 0x00006b00ff0477ac */ /* 0x000e6e0008000a00 */
[----:B------:R-:W2:Y:S01]  /*0040*/  LDC.64 R2, c[0x0][0x388] ;  /* 0x0000e200ff027b82 */ /* 0x000ea20000000a00 */
[----:B0-----:R-:W-:Y:S01]  /*0050*/  SHF.R.S64 R4, R6, R5, R7 ;  /* 0x0000000506047219 */ /* 0x001fe20000001007 */
[----:B--2---:R-:W-:-:S03]  /*0060*/  IMAD.WIDE.U32 R2, R5, 0x4, R2 ;  /* 0x0000000405027825 */ /* 0x004fc600078e0002 */
[----:B------:R-:W-:-:S04]  /*0070*/  LEA.HI R0, R7, R4, RZ, 0x1 ;  /* 0x0000000407007211 */ /* 0x000fc800078f08ff */
[----:B------:R-:W-:-:S05]  /*0080*/  LOP3.LUT R0, R0, 0xfffffffe, RZ, 0xc0, !PT ;  /* 0xfffffffe00007812 */ /* 0x000fca00078ec0ff */
[----:B------:R-:W-:-:S05]  /*0090*/  IMAD.IADD R5, R4, 0x1, -R0 ;  /* 0x0000000104057824 */ /* 0x000fca00078e0a00 */
[----:B-1----:R-:W-:Y:S01]  /*00a0*/  STG.E desc[UR4][R2.64], R5 ;  /* 0x0000000502007986 */ /* 0x002fe2000c101904 */
[----:B------:R-:W-:Y:S05]  /*00b0*/  EXIT ;  /* 0x000000000000794d */ /* 0x000fea0003800000 */
.L_x_0:
[----:B------:R-:W-:-:S00]  /*00c0*/  BRA `(.L_x_0) ;  /* 0xfffffffc00fc7947 */ /* 0x000fc0000383ffff */
[----:B------:R-:W-:-:S00]  /*00d0*/  NOP ;  /* 0x0000000000007918 */ /* 0x000fc00000000000 */
        /* <DEDUP_REMOVED lines=10> */
.L_x_28:


//--------------------- .text._Z16hybrid_reductionPfPlPii --------------------------
	.section	.text._Z16hybrid_reductionPfPlPii,"ax",@progbits
	.align	128
        .global         _Z16hybrid_reductionPfPlPii
        .type           _Z16hybrid_reductionPfPlPii,@function
        .size           _Z16hybrid_reductionPfPlPii,(.L_x_29 - _Z16hybrid_reductionPfPlPii)
        .other          _Z16hybrid_reductionPfPlPii,@"STO_CUDA_ENTRY STV_DEFAULT"
_Z16hybrid_reductionPfPlPii:
.text._Z16hybrid_reductionPfPlPii:
[----:B------:R-:W-:Y:S01]  /*0000*/  LDC R1, c[0x0][0x37c] ;  /* 0x0000df00ff017b82 */ /* 0x000fe20000000800 */
[----:B------:R-:W0:Y:S07]  /*0010*/  S2R R0, SR_CTAID.X ;  /* 0x0000000000007919 */ /* 0x000e2e0000002500 */
[----:B------:R-:W1:Y:S01]  /*0020*/  LDC.64 R2, c[0x0][0x380] ;  /* 0x0000e000ff027b82 */ /* 0x000e620000000a00 */
[----:B------:R-:W0:Y:S01]  /*0030*/  LDCU UR6, c[0x0][0x360] ;  /* 0x00006c00ff0677ac */ /* 0x000e220008000800 */
[----:B------:R-:W0:Y:S01]  /*0040*/  S2R R11, SR_TID.X ;  /* 0x00000000000b7919 */ /* 0x000e220000002100 */
[----:B------:R-:W2:Y:S05]  /*0050*/  LDCU.64 UR8, c[0x0][0x358] ;  /* 0x00006b00ff0877ac */ /* 0x000eaa0008000a00 */
[----:B------:R-:W3:Y:S08]  /*0060*/  LDC.64 R4, c[0x0][0x388] ;  /* 0x0000e200ff047b82 */ /* 0x000ef00000000a00 */
[----:B------:R-:W4:Y:S08]  /*0070*/  S2UR UR5, SR_CgaCtaId ;  /* 0x00000000000579c3 */ /* 0x000f300000008800 */
[----:B------:R-:W5:Y:S01]  /*0080*/  LDC R8, c[0x0][0x398] ;  /* 0x0000e600ff087b82 */ /* 0x000f620000000800 */
[----:B0-----:R-:W-:-:S04]  /*0090*/  IMAD R7, R0, UR6, R11 ;  /* 0x0000000600077c24 */ /* 0x001fc8000f8e020b */
[----:B-1----:R-:W-:-:S06]  /*00a0*/  IMAD.WIDE R2, R7, 0x4, R2 ;  /* 0x0000000407027825 */ /* 0x002fcc00078e0202 */
[----:B--2---:R-:W2:Y:S01]  /*00b0*/  LDG.E R2, desc[UR8][R2.64] ;  /* 0x0000000802027981 */ /* 0x004ea2000c1e1900 */
[----:B---3--:R-:W-:-:S06]  /*00c0*/  IMAD.WIDE R4, R7, 0x8, R4 ;  /* 0x0000000807047825 */ /* 0x008fcc00078e0204 */
[----:B------:R-:W3:Y:S01]  /*00d0*/  LDG.E R4, desc[UR8][R4.64] ;  /* 0x0000000804047981 */ /* 0x000ee2000c1e1900 */
[----:B------:R-:W-:Y:S01]  /*00e0*/  UMOV UR4, 0x400 ;  /* 0x0000040000047882 */ /* 0x000fe20000000000 */
[----:B------:R-:W-:Y:S02]  /*00f0*/  UISETP.GE.U32.AND UP0, UPT, UR6, 0x2, UPT ;  /* 0x000000020600788c */ /* 0x000fe4000bf06070 */
[----:B----4-:R-:W-:-:S06]  /*0100*/  ULEA UR4, UR5, UR4, 0x18 ;  /* 0x0000000405047291 */ /* 0x010fcc000f8ec0ff */
[----:B------:R-:W-:-:S05]  /*0110*/  LEA R7, R11, UR4, 0x2 ;  /* 0x000000040b077c11 */ /* 0x000fca000f8e10ff */
[----:B-----5:R-:W-:Y:S01]  /*0120*/  IMAD R9, R8, 0x4, R7 ;  /* 0x0000000408097824 */ /* 0x020fe200078e0207 */
[----:B--2---:R-:W0:Y:S02]  /*0130*/  F2I.TRUNC.NTZ R6, R2 ;  /* 0x0000000200067305 */ /* 0x004e24000020f100 */
[----:B0-----:R0:W-:Y:S04]  /*0140*/  STS [R7], R6 ;  /* 0x0000000607007388 */ /* 0x0011e80000000800 */
[----:B---3--:R0:W-:Y:S01]  /*0150*/  STS [R9], R4 ;  /* 0x0000000409007388 */ /* 0x0081e20000000800 */
[----:B------:R-:W-:Y:S06]  /*0160*/  BAR.SYNC.DEFER_BLOCKING 0x0 ;  /* 0x0000000000007b1d */ /* 0x000fec0000010000 */
[----:B------:R-:W-:Y:S05]  /*0170*/  BRA.U !UP0, `(.L_x_1) ;  /* 0x00000001084c7547 */ /* 0x000fea000b800000 */
[----:B------:R-:W-:-:S07]  /*0180*/  MOV R2, UR6 ;  /* 0x0000000600027c02 */ /* 0x000fce0008000f00 */
.L_x_4:
[--C-:B------:R-:W-:Y:S01]  /*0190*/  IMAD.MOV.U32 R5, RZ, RZ, R2.reuse ;  /* 0x000000ffff057224 */ /* 0x100fe200078e0002 */
[----:B------:R-:W-:Y:S01]  /*01a0*/  SHF.R.U32.HI R2, RZ, 0x1, R2 ;  /* 0x00000001ff027819 */ /* 0x000fe20000011602 */
[----:B------:R-:W-:Y:S03]  /*01b0*/  BSSY.RECONVERGENT B0, `(.L_x_2) ;  /* 0x000000c000007945 */ /* 0x000fe60003800200 */
[----:B------:R-:W-:-:S13]  /*01c0*/  ISETP.GE.U32.AND P0, PT, R11, R2, PT ;  /* 0x000000020b00720c */ /* 0x000fda0003f06070 */
[----:B-1----:R-:W-:Y:S05]  /*01d0*/  @P0 BRA `(.L_x_3) ;  /* 0x0000000000240947 */ /* 0x002fea0003800000 */
[----:B0-----:R-:W-:Y:S01]  /*01e0*/  LEA R6, R2, R7, 0x2 ;  /* 0x0000000702067211 */ /* 0x001fe200078e10ff */
[----:B------:R-:W-:Y:S04]  /*01f0*/  LDS R3, [R7] ;  /* 0x0000000007037984 */ /* 0x000fe80000000800 */
[----:B------:R-:W0:Y:S02]  /*0200*/  LDS R8, [R6] ;  /* 0x0000000006087984 */ /* 0x000e240000000800 */
[----:B0-----:R-:W-:-:S13]  /*0210*/  ISETP.GE.AND P0, PT, R3, R8, PT ;  /* 0x000000080300720c */ /* 0x001fda0003f06270 */
[----:B------:R-:W0:Y:S01]  /*0220*/  @!P0 LDC R3, c[0x0][0x398] ;  /* 0x0000e600ff038b82 */ /* 0x000e220000000800 */
[----:B------:R-:W-:Y:S01]  /*0230*/  @!P0 STS [R7], R8 ;  /* 0x0000000807008388 */ /* 0x000fe20000000800 */
[----:B0-----:R-:W-:-:S05]  /*0240*/  @!P0 IMAD R3, R3, 0x4, R6 ;  /* 0x0000000403038824 */ /* 0x001fca00078e0206 */
[----:B------:R-:W0:Y:S04]  /*0250*/  @!P0 LDS R4, [R3] ;  /* 0x0000000003048984 */ /* 0x000e280000000800 */
[----:B0-----:R1:W-:Y:S02]  /*0260*/  @!P0 STS [R9], R4 ;  /* 0x0000000409008388 */ /* 0x0013e40000000800 */
.L_x_3:
[----:B------:R-:W-:Y:S05]  /*0270*/  BSYNC.RECONVERGENT B0 ;  /* 0x0000000000007941 */ /* 0x000fea0003800200 */
.L_x_2:
[----:B------:R-:W-:Y:S01]  /*0280*/  BAR.SYNC.DEFER_BLOCKING 0x0 ;  /* 0x0000000000007b1d */ /* 0x000fe20000010000 */
[----:B------:R-:W-:-:S13]  /*0290*/  ISETP.GT.U32.AND P0, PT, R5, 0x3, PT ;  /* 0x000000030500780c */ /* 0x000fda0003f04070 */
[----:B------:R-:W-:Y:S05]  /*02a0*/  @P0 BRA `(.L_x_4) ;  /* 0xfffffffc00b80947 */ /* 0x000fea000383ffff */
.L_x_1:
[----:B------:R-:W-:-:S13]  /*02b0*/  ISETP.NE.AND P0, PT, R11, RZ, PT ;  /* 0x000000ff0b00720c */ /* 0x000fda0003f05270 */
[----:B------:R-:W-:Y:S05]  /*02c0*/  @P0 EXIT ;  /* 0x000000000000094d */ /* 0x000fea0003800000 */
[----:B------:R-:W2:Y:S01]  /*02d0*/  S2UR UR5, SR_CgaCtaId ;  /* 0x00000000000579c3 */ /* 0x000ea20000008800 */
[----:B------:R-:W3:Y:S01]  /*02e0*/  LDCU UR6, c[0x0][0x398] ;  /* 0x00007300ff0677ac */ /* 0x000ee20008000800 */
[----:B------:R-:W-:Y:S01]  /*02f0*/  HFMA2 R2, -RZ, RZ, 0, 0 ;  /* 0x00000000ff027431 */ /* 0x000fe200000001ff */
[----:B------:R-:W-:-:S05]  /*0300*/  UMOV UR4, 0x400 ;  /* 0x0000040000047882 */ /* 0x000fca0000000000 */
[----:B0-----:R-:W0:Y:S08]  /*0310*/  LDC.64 R6, c[0x0][0x380] ;  /* 0x0000e000ff067b82 */ /* 0x001e300000000a00 */
[----:B------:R-:W4:Y:S01]  /*0320*/  LDC.64 R10, c[0x0][0x388] ;  /* 0x0000e200ff0a7b82 */ /* 0x000f220000000a00 */
[----:B--2---:R-:W-:-:S07]  /*0330*/  ULEA UR5, UR5, UR4, 0x18 ;  /* 0x0000000405057291 */ /* 0x004fce000f8ec0ff */
[----:B-1----:R-:W1:Y:S01]  /*0340*/  LDC.64 R4, c[0x0][0x390] ;  /* 0x0000e400ff047b82 */ /* 0x002e620000000a00 */
[----:B---3--:R-:W-:Y:S01]  /*0350*/  ULEA UR4, UR6, UR5, 0x2 ;  /* 0x0000000506047291 */ /* 0x008fe2000f8e10ff */
[C---:B0-----:R-:W-:Y:S01]  /*0360*/  IMAD.WIDE.U32 R6, R0.reuse, 0x4, R6 ;  /* 0x0000000400067825 */ /* 0x041fe200078e0006 */
[----:B------:R-:W0:Y:S07]  /*0370*/  LDS R8, [UR5] ;  /* 0x00000005ff087984 */ /* 0x000e2e0008000800 */
[----:B------:R-:W2:Y:S01]  /*0380*/  LDS R3, [UR4] ;  /* 0x00000004ff037984 */ /* 0x000ea20008000800 */
[----:B----4-:R-:W-:Y:S01]  /*0390*/  IMAD.WIDE.U32 R10, R0, 0x8, R10 ;  /* 0x00000008000a7825 */ /* 0x010fe200078e000a */
[----:B0-----:R-:W-:-:S03]  /*03a0*/  I2FP.F32.S32 R13, R8 ;  /* 0x00000008000d7245 */ /* 0x001fc60000201400 */
[----:B--2---:R-:W-:Y:S02]  /*03b0*/  IMAD.HI R2, R3, -0x7bdef7bd, R2 ;  /* 0x8421084303027827 */ /* 0x004fe400078e0202 */
[----:B------:R0:W-:Y:S02]  /*03c0*/  STG.E desc[UR8][R6.64], R13 ;  /* 0x0000000d06007986 */ /* 0x0001e4000c101908 */
[----:B------:R-:W-:Y:S01]  /*03d0*/  IMAD.MOV.U32 R8, RZ, RZ, R3 ;  /* 0x000000ffff087224 */ /* 0x000fe200078e0003 */
[----:B------:R-:W-:-:S04]  /*03e0*/  SHF.R.U32.HI R9, RZ, 0x1f, R2 ;  /* 0x0000001fff097819 */ /* 0x000fc80000011602 */
[----:B------:R-:W-:-:S05]  /*03f0*/  LEA.HI.SX32 R9, R2, R9, 0x1c ;  /* 0x0000000902097211 */ /* 0x000fca00078fe2ff */
[----:B------:R-:W-:Y:S01]  /*0400*/  IMAD R15, R9, 0x1f, RZ ;  /* 0x0000001f090f7824 */ /* 0x000fe200078e02ff */
[----:B------:R-:W-:-:S03]  /*0410*/  SHF.R.S32.HI R9, RZ, 0x1f, R3 ;  /* 0x0000001fff097819 */ /* 0x000fc60000011403 */
[----:B-1----:R-:W-:Y:S02]  /*0420*/  IMAD.WIDE R4, R15, 0x4, R4 ;  /* 0x000000040f047825 */ /* 0x002fe400078e0204 */
[----:B------:R1:W-:Y:S04]  /*0430*/  STG.E.64 desc[UR8][R10.64], R8 ;  /* 0x000000080a007986 */ /* 0x0003e8000c101b08 */
[----:B------:R-:W2:Y:S01]  /*0440*/  LDG.E R15, desc[UR8][R4.64] ;  /* 0x00000008040f7981 */ /* 0x000ea2000c1e1900 */
[----:B------:R-:W2:Y:S03]  /*0450*/  LDC.64 R2, c[0x0][0x390] ;  /* 0x0000e400ff027b82 */ /* 0x000ea60000000a00 */
[----:B--2---:R2:W-:Y:S04]  /*0460*/  STG.E desc[UR8][R2.64], R15 ;  /* 0x0000000f02007986 */ /* 0x0045e8000c101908 */
[----:B------:R-:W3:Y:S04]  /*0470*/  LDG.E R17, desc[UR8][R4.64+0x4] ;  /* 0x0000040804117981 */ /* 0x000ee8000c1e1900 */
[----:B---3--:R3:W-:Y:S04]  /*0480*/  STG.E desc[UR8][R2.64+0x4], R17 ;  /* 0x0000041102007986 */ /* 0x0087e8000c101908 */
[----:B------:R-:W4:Y:S04]  /*0490*/  LDG.E R19, desc[UR8][R4.64+0x8] ;  /* 0x0000080804137981 */ /* 0x000f28000c1e1900 */
[----:B----4-:R-:W-:Y:S04]  /*04a0*/  STG.E desc[UR8][R2.64+0x8], R19 ;  /* 0x0000081302007986 */ /* 0x010fe8000c101908 */
[----:B------:R-:W4:Y:S04]  /*04b0*/  LDG.E R21, desc[UR8][R4.64+0xc] ;  /* 0x00000c0804157981 */ /* 0x000f28000c1e1900 */
[----:B----4-:R-:W-:Y:S04]  /*04c0*/  STG.E desc[UR8][R2.64+0xc], R21 ;  /* 0x00000c1502007986 */ /* 0x010fe8000c101908 */
[----:B0-----:R-:W4:Y:S04]  /*04d0*/  LDG.E R7, desc[UR8][R4.64+0x10] ;  /* 0x0000100804077981 */ /* 0x001f28000c1e1900 */
[----:B----4-:R0:W-:Y:S04]  /*04e0*/  STG.E desc[UR8][R2.64+0x10], R7 ;  /* 0x0000100702007986 */ /* 0x0101e8000c101908 */
[----:B-1----:R-:W4:Y:S04]  /*04f0*/  LDG.E R9, desc[UR8][R4.64+0x14] ;  /* 0x0000140804097981 */ /* 0x002f28000c1e1900 */
[----:B----4-:R1:W-:Y:S04]  /*0500*/  STG.E desc[UR8][R2.64+0x14], R9 ;  /* 0x0000140902007986 */ /* 0x0103e8000c101908 */
[----:B------:R-:W4:Y:S04]  /*0510*/  LDG.E R11, desc[UR8][R4.64+0x18] ;  /* 0x00001808040b7981 */ /* 0x000f28000c1e1900 */
[----:B----4-:R4:W-:Y:S04]  /*0520*/  STG.E desc[UR8][R2.64+0x18], R11 ;  /* 0x0000180b02007986 */ /* 0x0109e8000c101908 */
[----:B------:R-:W5:Y:S04]  /*0530*/  LDG.E R13, desc[UR8][R4.64+0x1c] ;  /* 0x00001c08040d7981 */ /* 0x000f68000c1e1900 */
[----:B-----5:R5:W-:Y:S04]  /*0540*/  STG.E desc[UR8][R2.64+0x1c], R13 ;  /* 0x00001c0d02007986 */ /* 0x020be8000c101908 */
[----:B--2---:R-:W2:Y:S04]  /*0550*/  LDG.E R15, desc[UR8][R4.64+0x20] ;  /* 0x00002008040f7981 */ /* 0x004ea8000c1e1900 */
[----:B--2---:R2:W-:Y:S04]  /*0560*/  STG.E desc[UR8][R2.64+0x20], R15 ;  /* 0x0000200f02007986 */ /* 0x0045e8000c101908 */
[----:B---3--:R-:W3:Y:S04]  /*0570*/  LDG.E R17, desc[UR8][R4.64+0x24] ;  /* 0x0000240804117981 */ /* 0x008ee8000c1e1900 */
[----:B---3--:R3:W-:Y:S04]  /*0580*/  STG.E desc[UR8][R2.64+0x24], R17 ;  /* 0x0000241102007986 */ /* 0x0087e8000c101908 */
[----:B0-----:R-:W4:Y:S04]  /*0590*/  LDG.E R7, desc[UR8][R4.64+0x28] ;  /* 0x0000280804077981 */ /* 0x001f28000c1e1900 */
[----:B----4-:R0:W-:Y:S04]  /*05a0*/  STG.E desc[UR8][R2.64+0x28], R7 ;  /* 0x0000280702007986 */ /* 0x0101e8000c101908 */
[----:B-1----:R-:W4:Y:S04]  /*05b0*/  LDG.E R9, desc[UR8][R4.64+0x2c] ;  /* 0x00002c0804097981 */ /* 0x002f28000c1e1900 */
[----:B----4-:R1:W-:Y:S04]  /*05c0*/  STG.E desc[UR8][R2.64+0x2c], R9 ;  /* 0x00002c0902007986 */ /* 0x0103e8000c101908 */
[----:B------:R-:W4:Y:S04]  /*05d0*/  LDG.E R11, desc[UR8][R4.64+0x30] ;  /* 0x00003008040b7981 */ /* 0x000f28000c1e1900 */
[----:B----4-:R4:W-:Y:S04]  /*05e0*/  STG.E desc[UR8][R2.64+0x30], R11 ;  /* 0x0000300b02007986 */ /* 0x0109e8000c101908 */
[----:B-----5:R-:W5:Y:S04]  /*05f0*/  LDG.E R13, desc[UR8][R4.64+0x34] ;  /* 0x00003408040d7981 */ /* 0x020f68000c1e1900 */
        /* <DEDUP_REMOVED lines=24> */
[----:B-----5:R-:W-:Y:S04]  /*0780*/  STG.E desc[UR8][R2.64+0x64], R13 ;  /* 0x0000640d02007986 */ /* 0x020fe8000c101908 */
[----:B--2---:R-:W2:Y:S04]  /*0790*/  LDG.E R15, desc[UR8][R4.64+0x68] ;  /* 0x00006808040f7981 */ /* 0x004ea8000c1e1900 */
[----:B--2---:R-:W-:Y:S04]  /*07a0*/  STG.E desc[UR8][R2.64+0x68], R15 ;  /* 0x0000680f02007986 */ /* 0x004fe8000c101908 */
[----:B---3--:R-:W2:Y:S04]  /*07b0*/  LDG.E R17, desc[UR8][R4.64+0x6c] ;  /* 0x00006c0804117981 */ /* 0x008ea8000c1e1900 */
[----:B--2---:R-:W-:Y:S04]  /*07c0*/  STG.E desc[UR8][R2.64+0x6c], R17 ;  /* 0x00006c1102007986 */ /* 0x004fe8000c101908 */
[----:B0-----:R-:W2:Y:S04]  /*07d0*/  LDG.E R7, desc[UR8][R4.64+0x70] ;  /* 0x0000700804077981 */ /* 0x001ea8000c1e1900 */
[----:B--2---:R-:W-:Y:S04]  /*07e0*/  STG.E desc[UR8][R2.64+0x70], R7 ;  /* 0x0000700702007986 */ /* 0x004fe8000c101908 */
[----:B-1----:R-:W2:Y:S04]  /*07f0*/  LDG.E R9, desc[UR8][R4.64+0x74] ;  /* 0x0000740804097981 */ /* 0x002ea8000c1e1900 */
[----:B--2---:R-:W-:Y:S04]  /*0800*/  STG.E desc[UR8][R2.64+0x74], R9 ;  /* 0x0000740902007986 */ /* 0x004fe8000c101908 */
[----:B----4-:R-:W2:Y:S04]  /*0810*/  LDG.E R11, desc[UR8][R4.64+0x78] ;  /* 0x00007808040b7981 */ /* 0x010ea8000c1e1900 */
[----:B--2---:R-:W-:Y:S01]  /*0820*/  STG.E desc[UR8][R2.64+0x78], R11 ;  /* 0x0000780b02007986 */ /* 0x004fe2000c101908 */
[----:B------:R-:W-:Y:S05]  /*0830*/  EXIT ;  /* 0x000000000000794d */ /* 0x000fea0003800000 */
.L_x_5:
        /* <DEDUP_REMOVED lines=12> */
.L_x_29:


//--------------------- .text._Z6hybridPfPlfPiS1_i --------------------------
	.section	.text._Z6hybridPfPlfPiS1_i,"ax",@progbits
	.align	128
        .global         _Z6hybridPfPlfPiS1_i
        .type           _Z6hybridPfPlfPiS1_i,@function
        .size           _Z6hybridPfPlfPiS1_i,(.L_x_30 - _Z6hybridPfPlfPiS1_i)
        .other          _Z6hybridPfPlfPiS1_i,@"STO_CUDA_ENTRY STV_DEFAULT"
_Z6hybridPfPlfPiS1_i:
.text._Z6hybridPfPlfPiS1_i:
[----:B------:R-:W0:Y:S01]  /*0000*/  LDC R1, c[0x0][0x37c] ;  /* 0x0000df00ff017b82 */ /* 0x000e220000000800 */
[----:B------:R-:W1:Y:S01]  /*0010*/  S2R R74, SR_CTAID.X ;  /* 0x00000000004a7919 */ /* 0x000e620000002500 */
[----:B------:R-:W2:Y:S01]  /*0020*/  LDCU UR7, c[0x0][0x360] ;  /* 0x00006c00ff0777ac */ /* 0x000ea20008000800 */
[----:B0-----:R-:W-:Y:S02]  /*0030*/  VIADD R1, R1, 0xffffff80 ;  /* 0xffffff8001017836 */ /* 0x001fe40000000000 */
[----:B------:R-:W-:Y:S01]  /*0040*/  HFMA2 R38, -RZ, RZ, 0, 5.9604644775390625e-07 ;  /* 0x0000000aff267431 */ /* 0x000fe200000001ff */
[----:B------:R-:W1:Y:S01]  /*0050*/  S2R R17, SR_TID.X ;  /* 0x0000000000117919 */ /* 0x000e620000002100 */
[----:B------:R-:W0:Y:S01]  /*0060*/  LDCU.128 UR8, c[0x3][URZ] ;  /* 0x00c00000ff0877ac */ /* 0x000e220008000c00 */
[----:B------:R-:W-:Y:S01]  /*0070*/  BSSY.RECONVERGENT B0, `(.L_x_6) ;  /* 0x00002e3000007945 */ /* 0x000fe20003800200 */
[----:B------:R-:W-:Y:S01]  /*0080*/  IMAD.MOV.U32 R41, RZ, RZ, R1 ;  /* 0x000000ffff297224 */ /* 0x000fe200078e0001 */
[----:B------:R-:W3:Y:S01]  /*0090*/  LDCU UR5, c[0x3][0x7c] ;  /* 0x00c00f80ff0577ac */ /* 0x000ee20008000800 */
[----:B------:R-:W-:Y:S01]  /*00a0*/  IMAD.MOV.U32 R39, RZ, RZ, RZ ;  /* 0x000000ffff277224 */ /* 0x000fe200078e00ff */
[----:B------:R-:W4:Y:S01]  /*00b0*/  LDCU.128 UR12, c[0x3][0x80] ;  /* 0x00c01000ff0c77ac */ /* 0x000f220008000c00 */
[----:B------:R-:W5:Y:S01]  /*00c0*/  LDCU.128 UR16, c[0x3][0x10] ;  /* 0x00c00200ff1077ac */ /* 0x000f620008000c00 */
[----:B--2---:R-:W-:Y:S01]  /*00d0*/  IMAD.U32 R40, RZ, RZ, UR7 ;  /* 0x00000007ff287e24 */ /* 0x004fe2000f8e00ff */
[----:B------:R-:W2:Y:S01]  /*00e0*/  LDCU.128 UR20, c[0x3][0x90] ;  /* 0x00c01200ff1477ac */ /* 0x000ea20008000c00 */
[----:B------:R-:W2:Y:S01]  /*00f0*/  LDCU UR6, c[0x0][0x3a8] ;  /* 0x00007500ff0677ac */ /* 0x000ea20008000800 */
[----:B------:R-:W2:Y:S01]  /*0100*/  LDCU.64 UR24, c[0x3][0x20] ;  /* 0x00c00400ff1877ac */ /* 0x000ea20008000a00 */
[----:B------:R-:W2:Y:S01]  /*0110*/  LDCU UR26, c[0x3][0xa0] ;  /* 0x00c01400ff1a77ac */ /* 0x000ea20008000800 */
[----:B-1----:R-:W-:Y:S01]  /*0120*/  IMAD R75, R74, UR7, R17 ;  /* 0x000000074a4b7c24 */ /* 0x002fe2000f8e0211 */
[----:B------:R-:W-:Y:S01]  /*0130*/  UMOV UR4, 0x400 ;  /* 0x0000040000047882 */ /* 0x000fe20000000000 */
[----:B------:R-:W1:Y:S03]  /*0140*/  LDCU UR52, c[0x3][0x78] ;  /* 0x00c00f00ff3477ac */ /* 0x000e660008000800 */
[----:B------:R-:W-:Y:S01]  /*0150*/  LOP3.LUT R2, R75, 0x1, RZ, 0xc0, !PT ;  /* 0x000000014b027812 */ /* 0x000fe200078ec0ff */
[----:B------:R-:W1:Y:S01]  /*0160*/  LDCU UR27, c[0x3][0xa4] ;  /* 0x00c01480ff1b77ac */ /* 0x000e620008000800 */
[----:B------:R-:W-:-:S02]  /*0170*/  SHF.R.U32.HI R3, RZ, 0x1, R75 ;  /* 0x00000001ff037819 */ /* 0x000fc4000001164b */
[----:B------:R-:W-:Y:S01]  /*0180*/  I2FP.F32.U32 R0, R2 ;  /* 0x0000000200007245 */ /* 0x000fe20000201000 */
[----:B------:R-:W1:Y:S01]  /*0190*/  LDCU.64 UR28, c[0x3][0x28] ;  /* 0x00c00500ff1c77ac */ /* 0x000e620008000a00 */
[--C-:B------:R-:W-:Y:S02]  /*01a0*/  SHF.R.U32.HI R4, RZ, 0x2, R75.reuse ;  /* 0x00000002ff047819 */ /* 0x100fe4000001164b */
[----:B------:R-:W-:Y:S01]  /*01b0*/  LOP3.LUT R3, R3, 0x1, RZ, 0xc0, !PT ;  /* 0x0000000103037812 */ /* 0x000fe200078ec0ff */
[C---:B0-----:R-:W-:Y:S01]  /*01c0*/  FFMA R6, R0.reuse, UR8, RZ ;  /* 0x0000000800067c23 */ /* 0x041fe200080000ff */
[--C-:B------:R-:W-:Y:S01]  /*01d0*/  SHF.R.U32.HI R5, RZ, 0x3, R75.reuse ;  /* 0x00000003ff057819 */ /* 0x100fe2000001164b */
[----:B---3--:R-:W-:Y:S01]  /*01e0*/  FFMA R0, R0, UR5, RZ ;  /* 0x0000000500007c23 */ /* 0x008fe200080000ff */
[----:B------:R-:W-:Y:S01]  /*01f0*/  LOP3.LUT R4, R4, 0x1, RZ, 0xc0, !PT ;  /* 0x0000000104047812 */ /* 0x000fe200078ec0ff */
[----:B------:R-:W0:Y:S01]  /*0200*/  S2UR UR5, SR_CgaCtaId ;  /* 0x00000000000579c3 */ /* 0x000e220000008800 */
[----:B------:R-:W-:Y:S01]  /*0210*/  I2FP.F32.U32 R7, R3 ;  /* 0x0000000300077245 */ /* 0x000fe20000201000 */
[----:B------:R-:W-:Y:S01]  /*0220*/  STL.64 [R1], R2 ;  /* 0x0000000201007387 */ /* 0x000fe20000100a00 */
[--C-:B------:R-:W-:Y:S01]  /*0230*/  SHF.R.U32.HI R10, RZ, 0x4, R75.reuse ;  /* 0x00000004ff0a7819 */ /* 0x100fe2000001164b */
[----:B------:R-:W3:Y:S01]  /*0240*/  LDCU.64 UR48, c[0x3][0x70] ;  /* 0x00c00e00ff3077ac */ /* 0x000ee20008000a00 */
[----:B------:R-:W-:Y:S01]  /*0250*/  LOP3.LUT R5, R5, 0x1, RZ, 0xc0, !PT ;  /* 0x0000000105057812 */ /* 0x000fe200078ec0ff */
[C---:B------:R-:W-:Y:S01]  /*0260*/  FFMA R8, R7.reuse, UR9, R6 ;  /* 0x0000000907087c23 */ /* 0x040fe20008000006 */
[----:B------:R-:W-:Y:S01]  /*0270*/  I2FP.F32.U32 R9, R4 ;  /* 0x0000000400097245 */ /* 0x000fe20000201000 */
[----:B----4-:R-:W-:Y:S01]  /*0280*/  FFMA R0, R7, UR12, R0 ;  /* 0x0000000c07007c23 */ /* 0x010fe20008000000 */
[----:B------:R-:W-:Y:S01]  /*0290*/  LOP3.LUT R6, R10, 0x1, RZ, 0xc0, !PT ;  /* 0x000000010a067812 */ /* 0x000fe200078ec0ff */
[----:B------:R-:W-:Y:S01]  /*02a0*/  STL.64 [R1+0x8], R4 ;  /* 0x0000080401007387 */ /* 0x000fe20000100a00 */
[----:B------:R-:W-:Y:S01]  /*02b0*/  I2FP.F32.U32 R7, R5 ;  /* 0x0000000500077245 */ /* 0x000fe20000201000 */
[C---:B------:R-:W-:Y:S01]  /*02c0*/  FFMA R8, R9.reuse, UR10, R8 ;  /* 0x0000000a09087c23 */ /* 0x040fe20008000008 */
[----:B------:R-:W-:Y:S01]  /*02d0*/  FFMA R0, R9, UR13, R0 ;  /* 0x0000000d09007c23 */ /* 0x000fe20008000000 */
[----:B------:R-:W-:Y:S01]  /*02e0*/  I2FP.F32.U32 R9, R6 ;  /* 0x0000000600097245 */ /* 0x000fe20000201000 */
[----:B------:R-:W4:Y:S01]  /*02f0*/  LDCU.64 UR30, c[0x3][0xa8] ;  /* 0x00c01500ff1e77ac */ /* 0x000f220008000a00 */
[C---:B------:R-:W-:Y:S01]  /*0300*/  FFMA R8, R7.reuse, UR11, R8 ;  /* 0x0000000b07087c23 */ /* 0x040fe20008000008 */
[----:B------:R-:W-:Y:S01]  /*0310*/  FFMA R0, R7, UR14, R0 ;  /* 0x0000000e07007c23 */ /* 0x000fe20008000000 */
[--C-:B------:R-:W-:Y:S01]  /*0320*/  SHF.R.U32.HI R7, RZ, 0x5, R75.reuse ;  /* 0x00000005ff077819 */ /* 0x100fe2000001164b */
[----:B------:R-:W1:Y:S01]  /*0330*/  LDCU.64 UR50, c[0x3][0xf0] ;  /* 0x00c01e00ff3277ac */ /* 0x000e620008000a00 */
[C---:B-----5:R-:W-:Y:S01]  /*0340*/  FFMA R10, R9.reuse, UR16, R8 ;  /* 0x00000010090a7c23 */ /* 0x060fe20008000008 */
[--C-:B------:R-:W-:Y:S01]  /*0350*/  SHF.R.U32.HI R8, RZ, 0x6, R75.reuse ;  /* 0x00000006ff087819 */ /* 0x100fe2000001164b */
[----:B------:R-:W-:Y:S01]  /*0360*/  FFMA R0, R9, UR15, R0 ;  /* 0x0000000f09007c23 */ /* 0x000fe20008000000 */
[----:B------:R-:W-:Y:S01]  /*0370*/  LOP3.LUT R7, R7, 0x1, RZ, 0xc0, !PT ;  /* 0x0000000107077812 */ /* 0x000fe200078ec0ff */
[----:B0-----:R-:W-:Y:S01]  /*0380*/  ULEA UR4, UR5, UR4, 0x18 ;  /* 0x0000000405047291 */ /* 0x001fe2000f8ec0ff */
[--C-:B------:R-:W-:Y:S01]  /*0390*/  SHF.R.U32.HI R9, RZ, 0x7, R75.reuse ;  /* 0x00000007ff097819 */ /* 0x100fe2000001164b */
[----:B------:R-:W0:Y:S01]  /*03a0*/  LDCU.128 UR12, c[0x3][0x30] ;  /* 0x00c00600ff0c77ac */ /* 0x000e220008000c00 */
[----:B------:R-:W-:Y:S01]  /*03b0*/  LOP3.LUT R8, R8, 0x1, RZ, 0xc0, !PT ;  /* 0x0000000108087812 */ /* 0x000fe200078ec0ff */
[----:B------:R-:W-:Y:S01]  /*03c0*/  STL.64 [R1+0x10], R6 ;  /* 0x0000100601007387 */ /* 0x000fe20000100a00 */
[----:B------:R-:W-:Y:S01]  /*03d0*/  I2FP.F32.U32 R11, R7 ;  /* 0x00000007000b7245 */ /* 0x000fe20000201000 */
[----:B--2---:R-:W-:Y:S01]  /*03e0*/  ULEA UR5, UR6, UR4, 0x2 ;  /* 0x0000000406057291 */ /* 0x004fe2000f8e10ff */
[----:B------:R-:W-:Y:S01]  /*03f0*/  LOP3.LUT R9, R9, 0x1, RZ, 0xc0, !PT ;  /* 0x0000000109097812 */ /* 0x000fe200078ec0ff */
[----:B------:R-:W2:Y:S01]  /*0400*/  LDCU.128 UR8, c[0x3][0x40] ;  /* 0x00c00800ff0877ac */ /* 0x000ea20008000c00 */
[----:B------:R-:W-:Y:S01]  /*0410*/  I2FP.F32.U32 R13, R8 ;  /* 0x00000008000d7245 */ /* 0x000fe20000201000 */
[C---:B------:R-:W-:Y:S01]  /*0420*/  FFMA R10, R11.reuse, UR17, R10 ;  /* 0x000000110b0a7c23 */ /* 0x040fe2000800000a */
[--C-:B------:R-:W-:Y:S01]  /*0430*/  SHF.R.U32.HI R14, RZ, 0x8, R75.reuse ;  /* 0x00000008ff0e7819 */ /* 0x100fe2000001164b */
[----:B------:R-:W-:Y:S01]  /*0440*/  FFMA R0, R11, UR20, R0 ;  /* 0x000000140b007c23 */ /* 0x000fe20008000000 */
[----:B------:R-:W-:Y:S01]  /*0450*/  I2FP.F32.U32 R12, R9 ;  /* 0x00000009000c7245 */ /* 0x000fe20000201000 */
[C---:B------:R-:W-:Y:S01]  /*0460*/  FFMA R11, R13.reuse, UR18, R10 ;  /* 0x000000120d0b7c23 */ /* 0x040fe2000800000a */
[----:B------:R-:W-:Y:S01]  /*0470*/  SHF.R.U32.HI R15, RZ, 0x9, R75 ;  /* 0x00000009ff0f7819 */ /* 0x000fe2000001164b */
[----:B------:R-:W-:Y:S01]  /*0480*/  FFMA R0, R13, UR21, R0 ;  /* 0x000000150d007c23 */ /* 0x000fe20008000000 */
[----:B------:R-:W-:Y:S01]  /*0490*/  LOP3.LUT R10, R14, 0x1, RZ, 0xc0, !PT ;  /* 0x000000010e0a7812 */ /* 0x000fe200078ec0ff */
[C---:B------:R-:W-:Y:S01]  /*04a0*/  FFMA R13, R12.reuse, UR19, R11 ;  /* 0x000000130c0d7c23 */ /* 0x040fe2000800000b */
[----:B------:R-:W-:Y:S01]  /*04b0*/  LOP3.LUT R11, R15, 0x1, RZ, 0xc0, !PT ;  /* 0x000000010f0b7812 */ /* 0x000fe200078ec0ff */
[----:B------:R-:W-:Y:S01]  /*04c0*/  FFMA R0, R12, UR22, R0 ;  /* 0x000000160c007c23 */ /* 0x000fe20008000000 */
[----:B------:R-:W-:Y:S01]  /*04d0*/  I2FP.F32.U32 R16, R10 ;  /* 0x0000000a00107245 */ /* 0x000fe20000201000 */
[----:B------:R-:W-:Y:S01]  /*04e0*/  IMAD.MOV.U32 R14, RZ, RZ, -0x1 ;  /* 0xffffffffff0e7424 */ /* 0x000fe200078e00ff */
[----:B------:R-:W-:Y:S01]  /*04f0*/  I2FP.F32.U32 R12, R11 ;  /* 0x0000000b000c7245 */ /* 0x000fe20000201000 */
[----:B------:R-:W-:Y:S01]  /*0500*/  IMAD.MOV.U32 R15, RZ, RZ, -0x1 ;  /* 0xffffffffff0f7424 */ /* 0x000fe200078e00ff */
[----:B------:R-:W-:Y:S01]  /*0510*/  STL.64 [R1+0x18], R8 ;  /* 0x0000180801007387 */ /* 0x000fe20000100a00 */
[C---:B------:R-:W-:Y:S01]  /*0520*/  FFMA R13, R16.reuse, UR24, R13 ;  /* 0x00000018100d7c23 */ /* 0x040fe2000800000d */
[----:B------:R-:W-:Y:S01]  /*0530*/  FFMA R0, R16, UR23, R0 ;  /* 0x0000001710007c23 */ /* 0x000fe20008000000 */
[----:B------:R-:W0:Y:S01]  /*0540*/  LDCU.128 UR16, c[0x3][0x50] ;  /* 0x00c00a00ff1077ac */ /* 0x000e220008000c00 */
[----:B------:R-:W-:Y:S01]  /*0550*/  STL.64 [R1+0x28], R14 ;  /* 0x0000280e01007387 */ /* 0x000fe20000100a00 */
[C---:B------:R-:W-:Y:S01]  /*0560*/  FFMA R16, R12.reuse, UR25, R13 ;  /* 0x000000190c107c23 */ /* 0x040fe2000800000d */
[----:B------:R-:W-:Y:S01]  /*0570*/  FFMA R12, R12, UR26, R0 ;  /* 0x0000001a0c0c7c23 */ /* 0x000fe20008000000 */
[C---:B------:R-:W-:Y:S01]  /*0580*/  LEA R0, R17.reuse, UR5, 0x2 ;  /* 0x0000000511007c11 */ /* 0x040fe2000f8e10ff */
[----:B------:R-:W-:Y:S01]  /*0590*/  STL.64 [R1+0x30], R14 ;  /* 0x0000300e01007387 */ /* 0x000fe20000100a00 */
[----:B------:R-:W-:Y:S01]  /*05a0*/  LEA R13, R17, UR4, 0x2 ;  /* 0x00000004110d7c11 */ /* 0x000fe2000f8e10ff */
[----:B------:R-:W0:Y:S01]  /*05b0*/  LDCU.128 UR40, c[0x3][0x60] ;  /* 0x00c00c00ff2877ac */ /* 0x000e220008000c00 */
[----:B------:R-:W-:Y:S01]  /*05c0*/  FSETP.GT.AND P0, PT, R16, 100, PT ;  /* 0x42c800001000780b */ /* 0x000fe20003f04000 */
[----:B------:R5:W-:Y:S01]  /*05d0*/  STS [R0], R75 ;  /* 0x0000004b00007388 */ /* 0x000be20000000800 */
[----:B------:R-:W0:Y:S02]  /*05e0*/  LDCU.128 UR20, c[0x3][0xb0] ;  /* 0x00c01600ff1477ac */ /* 0x000e240008000c00 */
[----:B------:R-:W-:Y:S01]  /*05f0*/  FSEL R12, R12, RZ, !P0 ;  /* 0x000000ff0c0c7208 */ /* 0x000fe20004000000 */
[----:B------:R-:W-:Y:S01]  /*0600*/  BAR.SYNC.DEFER_BLOCKING 0x0 ;  /* 0x0000000000007b1d */ /* 0x000fe20000010000 */
[----:B-----5:R-:W-:-:S05]  /*0610*/  FADD R0, -R16, 100 ;  /* 0x42c8000010007421 */ /* 0x020fca0000000100 */
[----:B------:R-:W0:Y:S01]  /*0620*/  LDCU.128 UR32, c[0x3][0xc0] ;  /* 0x00c01800ff2077ac */ /* 0x000e220008000c00 */
[----:B------:R0:W-:Y:S01]  /*0630*/  STL.64 [R1+0x38], R14 ;  /* 0x0000380e01007387 */ /* 0x0001e20000100a00 */
[----:B------:R-:W0:Y:S03]  /*0640*/  LDCU.128 UR36, c[0x3][0xd0] ;  /* 0x00c01a00ff2477ac */ /* 0x000e260008000c00 */
[----:B------:R0:W-:Y:S01]  /*0650*/  STL.64 [R1+0x40], R14 ;  /* 0x0000400e01007387 */ /* 0x0001e20000100a00 */
[----:B------:R-:W0:Y:S01]  /*0660*/  F2I.TRUNC.NTZ R0, R0 ;  /* 0x0000000000007305 */ /* 0x000e22000020f100 */
[----:B------:R-:W0:Y:S02]  /*0670*/  LDCU.128 UR44, c[0x3][0xe0] ;  /* 0x00c01c00ff2c77ac */ /* 0x000e240008000c00 */
[----:B------:R0:W-:Y:S04]  /*0680*/  STL.64 [R1+0x48], R14 ;  /* 0x0000480e01007387 */ /* 0x0001e80000100a00 */
[----:B------:R0:W-:Y:S04]  /*0690*/  STL.64 [R1+0x50], R14 ;  /* 0x0000500e01007387 */ /* 0x0001e80000100a00 */
[----:B------:R0:W-:Y:S04]  /*06a0*/  STS [R13], R12 ;  /* 0x0000000c0d007388 */ /* 0x0001e80000000800 */
[----:B------:R0:W-:Y:S04]  /*06b0*/  STL.64 [R1+0x58], R14 ;  /* 0x0000580e01007387 */ /* 0x0001e80000100a00 */
[----:B------:R0:W-:Y:S04]  /*06c0*/  STL.64 [R1+0x60], R14 ;  /* 0x0000600e01007387 */ /* 0x0001e80000100a00 */
[----:B------:R0:W-:Y:S04]  /*06d0*/  STL.64 [R1+0x68], R14 ;  /* 0x0000680e01007387 */ /* 0x0001e80000100a00 */
[----:B------:R0:W-:Y:S04]  /*06e0*/  STL.64 [R1+0x70], R14 ;  /* 0x0000700e01007387 */ /* 0x0001e80000100a00 */
[----:B------:R0:W-:Y:S04]  /*06f0*/  STL [R1+0x78], R14 ;  /* 0x0000780e01007387 */ /* 0x0001e80000100800 */
[----:B------:R0:W-:Y:S01]  /*0700*/  STL.64 [R1+0x20], R10 ;  /* 0x0000200a01007387 */ /* 0x0001e20000100a00 */
[----:B-1234-:R-:W-:Y:S06]  /*0710*/  BAR.SYNC.DEFER_BLOCKING 0x0 ;  /* 0x0000000000007b1d */ /* 0x01efec0000010000 */
.L_x_18:
[----:B0-----:R-:W-:-:S05]  /*0720*/  IMAD R12, R38, 0x4, R41 ;  /* 0x00000004260c7824 */ /* 0x001fca00078e0229 */
[----:B------:R-:W2:Y:S01]  /*0730*/  LDL R13, [R12] ;  /* 0x000000000c0d7983 */ /* 0x000ea20000100800 */
[----:B------:R-:W-:Y:S01]  /*0740*/  BSSY.RECONVERGENT B1, `(.L_x_7) ;  /* 0x0000011000017945 */ /* 0x000fe20003800200 */
[----:B------:R-:W-:Y:S01]  /*0750*/  IMAD.MOV.U32 R76, RZ, RZ, 0x1 ;  /* 0x00000001ff4c7424 */ /* 0x000fe200078e00ff */
[----:B--2---:R-:W-:-:S13]  /*0760*/  ISETP.NE.AND P0, PT, R13, 0x1, PT ;  /* 0x000000010d00780c */ /* 0x004fda0003f05270 */
[----:B------:R-:W-:Y:S05]  /*0770*/  @!P0 BRA `(.L_x_8) ;  /* 0x0000000000308947 */ /* 0x000fea0003800000 */
[----:B------:R-:W-:-:S13]  /*0780*/  ISETP.NE.AND P0, PT, R13, RZ, PT ;  /* 0x000000ff0d00720c */ /* 0x000fda0003f05270 */
[----:B------:R-:W-:Y:S05]  /*0790*/  @!P0 BRA `(.L_x_9) ;  /* 0x0000000000148947 */ /* 0x000fea0003800000 */
[----:B------:R-:W-:-:S13]  /*07a0*/  ISETP.NE.AND P0, PT, R13, -0x1, PT ;  /* 0xffffffff0d00780c */ /* 0x000fda0003f05270 */
[----:B------:R-:W-:Y:S05]  /*07b0*/  @P0 BRA `(.L_x_10) ;  /* 0x0000000000240947 */ /* 0x000fea0003800000 */
[----:B------:R-:W-:-:S05]  /*07c0*/  MOV R13, 0x1 ;  /* 0x00000001000d7802 */ /* 0x000fca0000000f00 */
[----:B------:R0:W-:Y:S01]  /*07d0*/  STL [R12], R13 ;  /* 0x0000000d0c007387 */ /* 0x0001e20000100800 */
[----:B------:R-:W-:Y:S05]  /*07e0*/  BRA `(.L_x_10) ;  /* 0x0000000000187947 */ /* 0x000fea0003800000 */
.L_x_9:
[----:B------:R-:W-:Y:S01]  /*07f0*/  IMAD.MOV.U32 R13, RZ, RZ, -0x1 ;  /* 0xffffffffff0d7424 */ /* 0x000fe200078e00ff */
[----:B------:R-:W-:Y:S01]  /*0800*/  PRMT R76, RZ, 0x7610, R76 ;  /* 0x00007610ff4c7816 */ /* 0x000fe2000000004c */
[----:B------:R-:W-:-:S03]  /*0810*/  VIADD R38, R38, 0xffffffff ;  /* 0xffffffff26267836 */ /* 0x000fc60000000000 */
[----:B------:R1:W-:Y:S01]  /*0820*/  STL [R12], R13 ;  /* 0x0000000d0c007387 */ /* 0x0003e20000100800 */
[----:B------:R-:W-:Y:S05]  /*0830*/  BRA `(.L_x_10) ;  /* 0x0000000000047947 */ /* 0x000fea0003800000 */
.L_x_8:
[----:B------:R2:W-:Y:S02]  /*0840*/  STL [R12], RZ ;  /* 0x000000ff0c007387 */ /* 0x0005e40000100800 */
.L_x_10:
[----:B------:R-:W-:Y:S05]  /*0850*/  BSYNC.RECONVERGENT B1 ;  /* 0x0000000000017941 */ /* 0x000fea0003800200 */
.L_x_7:
[----:B------:R-:W-:Y:S01]  /*0860*/  ISETP.NE.AND P0, PT, R38, 0x1e, PT ;  /* 0x0000001e2600780c */ /* 0x000fe20003f05270 */
[----:B------:R-:W-:-:S12]  /*0870*/  BSSY.RECONVERGENT B1, `(.L_x_11) ;  /* 0x000025a000017945 */ /* 0x000fd80003800200 */
[----:B------:R-:W-:Y:S05]  /*0880*/  @P0 BRA `(.L_x_12) ;  /* 0x0000000800d80947 */ /* 0x000fea0003800000 */
[----:B------:R-:W3:Y:S04]  /*0890*/  LDL.64 R32, [R1+0x28] ;  /* 0x0000280001207983 */ /* 0x000ee80000100a00 */
[----:B012---:R-:W2:Y:S04]  /*08a0*/  LDL.64 R12, [R1+0x30] ;  /* 0x00003000010c7983 */ /* 0x007ea80000100a00 */
[----:B------:R-:W4:Y:S04]  /*08b0*/  LDL.64 R14, [R1+0x38] ;  /* 0x00003800010e7983 */ /* 0x000f280000100a00 */
[----:B------:R-:W5:Y:S04]  /*08c0*/  LDL.64 R16, [R1+0x40] ;  /* 0x0000400001107983 */ /* 0x000f680000100a00 */
[----:B------:R-:W5:Y:S04]  /*08d0*/  LDL.64 R18, [R1+0x48] ;  /* 0x0000480001127983 */ /* 0x000f680000100a00 */
[----:B------:R-:W5:Y:S04]  /*08e0*/  LDL.64 R20, [R1+0x50] ;  /* 0x0000500001147983 */ /* 0x000f680000100a00 */
[----:B------:R-:W5:Y:S04]  /*08f0*/  LDL.64 R22, [R1+0x58] ;  /* 0x0000580001167983 */ /* 0x000f680000100a00 */
[----:B------:R-:W5:Y:S04]  /*0900*/  LDL.64 R34, [R1+0x60] ;  /* 0x0000600001227983 */ /* 0x000f680000100a00 */
[----:B------:R-:W5:Y:S04]  /*0910*/  LDL.64 R36, [R1+0x68] ;  /* 0x0000680001247983 */ /* 0x000f680000100a00 */
[----:B------:R-:W5:Y:S01]  /*0920*/  LDL.64 R42, [R1+0x70] ;  /* 0x00007000012a7983 */ /* 0x000f620000100a00 */
[----:B---3--:R-:W-:-:S02]  /*0930*/  I2FP.F32.S32 R24, R32 ;  /* 0x0000002000187245 */ /* 0x008fc40000201400 */
[----:B------:R-:W-:-:S03]  /*0940*/  I2FP.F32.S32 R26, R33 ;  /* 0x00000021001a7245 */ /* 0x000fc60000201400 */
[C---:B------:R-:W-:Y:S01]  /*0950*/  FFMA R25, R24.reuse, UR27, RZ ;  /* 0x0000001b18197c23 */ /* 0x040fe200080000ff */
[----:B------:R-:W-:-:S05]  /*0960*/  FFMA R24, R24, UR28, RZ ;  /* 0x0000001c18187c23 */ /* 0x000fca00080000ff */
[----:B------:R-:W0:Y:S08]  /*0970*/  F2I.TRUNC.NTZ R25, R25 ;  /* 0x0000001900197305 */ /* 0x000e30000020f100 */
[----:B------:R-:W1:Y:S01]  /*0980*/  F2I.TRUNC.NTZ R24, R24 ;  /* 0x0000001800187305 */ /* 0x000e62000020f100 */
[----:B0-----:R-:W-:-:S05]  /*0990*/  I2FP.F32.S32 R27, R25 ;  /* 0x00000019001b7245 */ /* 0x001fca0000201400 */
[----:B------:R-:W-:Y:S01]  /*09a0*/  FFMA R27, R26, UR30, R27 ;  /* 0x0000001e1a1b7c23 */ /* 0x000fe2000800001b */
[----:B-1----:R-:W-:-:S05]  /*09b0*/  I2FP.F32.S32 R29, R24 ;  /* 0x00000018001d7245 */ /* 0x002fca0000201400 */
[----:B------:R-:W0:Y:S01]  /*09c0*/  F2I.TRUNC.NTZ R27, R27 ;  /* 0x0000001b001b7305 */ /* 0x000e22000020f100 */
[----:B------:R-:W-:-:S07]  /*09d0*/  FFMA R29, R26, UR29, R29 ;  /* 0x0000001d1a1d7c23 */ /* 0x000fce000800001d */
[----:B------:R-:W1:Y:S01]  /*09e0*/  F2I.TRUNC.NTZ R29, R29 ;  /* 0x0000001d001d7305 */ /* 0x000e62000020f100 */
[----:B--2---:R-:W-:Y:S02]  /*09f0*/  I2FP.F32.S32 R25, R12 ;  /* 0x0000000c00197245 */ /* 0x004fe40000201400 */
[----:B0-----:R-:W-:Y:S02]  /*0a00*/  I2FP.F32.S32 R26, R27 ;  /* 0x0000001b001a7245 */ /* 0x001fe40000201400 */
[----:B------:R-:W2:Y:S03]  /*0a10*/  LDL R27, [R1+0x78] ;  /* 0x00007800011b7983 */ /* 0x000ea60000100800 */
[----:B------:R-:W-:Y:S01]  /*0a20*/  FFMA R26, R25, UR31, R26 ;  /* 0x0000001f191a7c23 */ /* 0x000fe2000800001a */
[----:B-1----:R-:W-:-:S05]  /*0a30*/  I2FP.F32.S32 R24, R29 ;  /* 0x0000001d00187245 */ /* 0x002fca0000201400 */
[----:B------:R-:W-:Y:S01]  /*0a40*/  FFMA R24, R25, UR12, R24 ;  /* 0x0000000c19187c23 */ /* 0x000fe20008000018 */
[----:B------:R-:W0:Y:S08]  /*0a50*/  F2I.TRUNC.NTZ R26, R26 ;  /* 0x0000001a001a7305 */ /* 0x000e30000020f100 */
[----:B------:R-:W1:Y:S01]  /*0a60*/  F2I.TRUNC.NTZ R24, R24 ;  /* 0x0000001800187305 */ /* 0x000e62000020f100 */
[----:B------:R-:W-:-:S02]  /*0a70*/  I2FP.F32.S32 R25, R13 ;  /* 0x0000000d00197245 */ /* 0x000fc40000201400 */
[----:B0-----:R-:W-:-:S05]  /*0a80*/  I2FP.F32.S32 R28, R26 ;  /* 0x0000001a001c7245 */ /* 0x001fca0000201400 */
[----:B------:R-:W-:Y:S01]  /*0a90*/  FFMA R28, R25, UR20, R28 ;  /* 0x00000014191c7c23 */ /* 0x000fe2000800001c */
[----:B-1----:R-:W-:-:S05]  /*0aa0*/  I2FP.F32.S32 R30, R24 ;  /* 0x00000018001e7245 */ /* 0x002fca0000201400 */
[----:B------:R-:W-:Y:S01]  /*0ab0*/  FFMA R30, R25, UR13, R30 ;  /* 0x0000000d191e7c23 */ /* 0x000fe2000800001e */
[----:B------:R-:W0:Y:S08]  /*0ac0*/  F2I.TRUNC.NTZ R28, R28 ;  /* 0x0000001c001c7305 */ /* 0x000e30000020f100 */
[----:B------:R-:W1:Y:S01]  /*0ad0*/  F2I.TRUNC.NTZ R30, R30 ;  /* 0x0000001e001e7305 */ /* 0x000e62000020f100 */
[----:B----4-:R-:W-:-:S02]  /*0ae0*/  I2FP.F32.S32 R25, R14 ;  /* 0x0000000e00197245 */ /* 0x010fc40000201400 */
[----:B0-----:R-:W-:-:S05]  /*0af0*/  I2FP.F32.S32 R26, R28 ;  /* 0x0000001c001a7245 */ /* 0x001fca0000201400 */
        /* <DEDUP_REMOVED lines=12> */
[----:B-----5:R-:W-:-:S02]  /*0bc0*/  I2FP.F32.S32 R25, R16 ;  /* 0x0000001000197245 */ /* 0x020fc40000201400 */
        /* <DEDUP_REMOVED lines=97> */
[----:B--2---:R-:W-:-:S02]  /*11e0*/  I2FP.F32.S32 R24, R27 ;  /* 0x0000001b00187245 */ /* 0x004fc40000201400 */
[----:B0-----:R-:W-:-:S05]  /*11f0*/  I2FP.F32.S32 R29, R25 ;  /* 0x00000019001d7245 */ /* 0x001fca0000201400 */
[----:B------:R-:W-:Y:S01]  /*1200*/  FFMA R29, R24, UR51, R29 ;  /* 0x00000033181d7c23 */ /* 0x000fe2000800001d */
[----:B-1----:R-:W-:-:S03]  /*1210*/  I2FP.F32.S32 R31, R47 ;  /* 0x0000002f001f7245 */ /* 0x002fc60000201400 */
[----:B------:R-:W0:Y:S02]  /*1220*/  F2I.TRUNC.NTZ R26, R29 ;  /* 0x0000001d001a7305 */ /* 0x000e24000020f100 */
[----:B------:R-:W-:-:S06]  /*1230*/  FFMA R31, R24, UR52, R31 ;  /* 0x00000034181f7c23 */ /* 0x000fcc000800001f */
[----:B------:R-:W1:Y:S01]  /*1240*/  F2I.TRUNC.NTZ R31, R31 ;  /* 0x0000001f001f7305 */ /* 0x000e62000020f100 */
[----:B0-----:R-:W-:-:S04]  /*1250*/  ISETP.GT.AND P0, PT, R26, R39, PT ;  /* 0x000000271a00720c */ /* 0x001fc80003f04270 */
[----:B-1----:R-:W-:-:S13]  /*1260*/  ISETP.GT.OR P0, PT, R31, R0, !P0 ;  /* 0x000000001f00720c */ /* 0x002fda0004704670 */
[----:B------:R-:W-:Y:S05]  /*1270*/  @P0 BRA `(.L_x_13) ;  /* 0x0000001800e40947 */ /* 0x000fea0003800000 */
[----:B------:R-:W-:Y:S01]  /*1280*/  IMAD.MOV.U32 R82, RZ, RZ, R19 ;  /* 0x000000ffff527224 */ /* 0x000fe200078e0013 */
[----:B------:R-:W-:Y:S01]  /*1290*/  MOV R84, R17 ;  /* 0x0000001100547202 */ /* 0x000fe20000000f00 */
[----:B------:R-:W-:Y:S01]  /*12a0*/  IMAD.MOV.U32 R83, RZ, RZ, R18 ;  /* 0x000000ffff537224 */ /* 0x000fe200078e0012 */
[----:B------:R-:W-:Y:S01]  /*12b0*/  MOV R91, R12 ;  /* 0x0000000c005b7202 */ /* 0x000fe20000000f00 */
[----:B------:R-:W-:Y:S01]  /*12c0*/  IMAD.MOV.U32 R85, RZ, RZ, R16 ;  /* 0x000000ffff557224 */ /* 0x000fe200078e0010 */
[----:B------:R-:W-:Y:S01]  /*12d0*/  MOV R96, R22 ;  /* 0x0000001600607202 */ /* 0x000fe20000000f00 */
[----:B------:R-:W-:Y:S01]  /*12e0*/  IMAD.MOV.U32 R88, RZ, RZ, R15 ;  /* 0x000000ffff587224 */ /* 0x000fe200078e000f */
[----:B------:R-:W-:Y:S01]  /*12f0*/  MOV R77, R37 ;  /* 0x00000025004d7202 */ /* 0x000fe20000000f00 */
[----:B------:R-:W-:Y:S02]  /*1300*/  IMAD.MOV.U32 R89, RZ, RZ, R14 ;  /* 0x000000ffff597224 */ /* 0x000fe400078e000e */
[----:B------:R-:W-:-:S02]  /*1310*/  IMAD.MOV.U32 R90, RZ, RZ, R13 ;  /* 0x000000ffff5a7224 */ /* 0x000fc400078e000d */
[----:B------:R-:W-:Y:S02]  /*1320*/  IMAD.MOV.U32 R92, RZ, RZ, R33 ;  /* 0x000000ffff5c7224 */ /* 0x000fe400078e0021 */
[----:B------:R-:W-:Y:S02]  /*1330*/  IMAD.MOV.U32 R93, RZ, RZ, R32 ;  /* 0x000000ffff5d7224 */ /* 0x000fe400078e0020 */
[----:B------:R-:W-:Y:S02]  /*1340*/  IMAD.MOV.U32 R94, RZ, RZ, R20 ;  /* 0x000000ffff5e7224 */ /* 0x000fe400078e0014 */
[----:B------:R-:W-:Y:S02]  /*1350*/  IMAD.MOV.U32 R95, RZ, RZ, R21 ;  /* 0x000000ffff5f7224 */ /* 0x000fe400078e0015 */
[----:B------:R-:W-:Y:S02]  /*1360*/  IMAD.MOV.U32 R97, RZ, RZ, R23 ;  /* 0x000000ffff617224 */ /* 0x000fe400078e0017 */
[----:B------:R-:W-:-:S02]  /*1370*/  IMAD.MOV.U32 R98, RZ, RZ, R34 ;  /* 0x000000ffff627224 */ /* 0x000fc400078e0022 */
[----:B------:R-:W-:Y:S02]  /*1380*/  IMAD.MOV.U32 R99, RZ, RZ, R35 ;  /* 0x000000ffff637224 */ /* 0x000fe400078e0023 */
[----:B------:R-:W-:Y:S02]  /*1390*/  IMAD.MOV.U32 R78, RZ, RZ, R36 ;  /* 0x000000ffff4e7224 */ /* 0x000fe400078e0024 */
[----:B------:R-:W-:Y:S02]  /*13a0*/  IMAD.MOV.U32 R80, RZ, RZ, R42 ;  /* 0x000000ffff507224 */ /* 0x000fe400078e002a */
[----:B------:R-:W-:Y:S02]  /*13b0*/  IMAD.MOV.U32 R79, RZ, RZ, R43 ;  /* 0x000000ffff4f7224 */ /* 0x000fe400078e002b */
[----:B------:R-:W-:Y:S02]  /*13c0*/  IMAD.MOV.U32 R81, RZ, RZ, R27 ;  /* 0x000000ffff517224 */ /* 0x000fe400078e001b */
[----:B------:R-:W-:Y:S01]  /*13d0*/  IMAD.MOV.U32 R39, RZ, RZ, R26 ;  /* 0x000000ffff277224 */ /* 0x000fe200078e001a */
[----:B------:R-:W-:Y:S06]  /*13e0*/  BRA `(.L_x_13) ;  /* 0x0000001800887947 */ /* 0x000fec0003800000 */
.L_x_12:
[----:B------:R-:W3:Y:S01]  /*13f0*/  LDL.64 R86, [R1+0x28] ;  /* 0x0000280001567983 */ /* 0x000ee20000100a00 */
[----:B------:R-:W4:Y:S03]  /*1400*/  LDC.64 R36, c[0x3][0x28] ;  /* 0x00c00a00ff247b82 */ /* 0x000f260000000a00 */
[----:B012---:R-:W2:Y:S04]  /*1410*/  LDL.64 R12, [R1+0x30] ;  /* 0x00003000010c7983 */ /* 0x007ea80000100a00 */
[----:B------:R-:W5:Y:S01]  /*1420*/  LDL.64 R14, [R1+0x38] ;  /* 0x00003800010e7983 */ /* 0x000f620000100a00 */
[----:B------:R-:W0:Y:S03]  /*1430*/  LDC.64 R24, c[0x3][0x30] ;  /* 0x00c00c00ff187b82 */ /* 0x000e260000000a00 */
[----:B------:R-:W5:Y:S04]  /*1440*/  LDL.64 R16, [R1+0x40] ;  /* 0x0000400001107983 */ /* 0x000f680000100a00 */
[----:B------:R-:W5:Y:S04]  /*1450*/  LDL.64 R18, [R1+0x48] ;  /* 0x0000480001127983 */ /* 0x000f680000100a00 */
[----:B------:R-:W5:Y:S04]  /*1460*/  LDL.64 R20, [R1+0x50] ;  /* 0x0000500001147983 */ /* 0x000f680000100a00 */
[----:B------:R-:W5:Y:S04]  /*1470*/  LDL.64 R22, [R1+0x58] ;  /* 0x0000580001167983 */ /* 0x000f680000100a00 */
[----:B------:R-:W5:Y:S04]  /*1480*/  LDL.64 R62, [R1+0x68] ;  /* 0x00006800013e7983 */ /* 0x000f680000100a00 */
[----:B------:R-:W5:Y:S04]  /*1490*/  LDL.64 R64, [R1+0x70] ;  /* 0x0000700001407983 */ /* 0x000f680000100a00 */
[----:B------:R-:W5:Y:S01]  /*14a0*/  LDL R100, [R1+0x78] ;  /* 0x0000780001647983 */ /* 0x000f620000100800 */
[----:B---3--:R-:W-:-:S02]  /*14b0*/  I2FP.F32.S32 R43, R86 ;  /* 0x00000056002b7245 */ /* 0x008fc40000201400 */
[----:B------:R-:W-:-:S03]  /*14c0*/  I2FP.F32.S32 R42, R87 ;  /* 0x00000057002a7245 */ /* 0x000fc60000201400 */
[----:B----4-:R-:W-:Y:S02]  /*14d0*/  FMUL R45, R43, R36 ;  /* 0x000000242b2d7220 */ /* 0x010fe40000400000 */
[----:B------:R-:W-:Y:S02]  /*14e0*/  FMUL R44, R42, R37 ;  /* 0x000000252a2c7220 */ /* 0x000fe40000400000 */
[----:B------:R-:W-:-:S06]  /*14f0*/  FADD R28, RZ, R45 ;  /* 0x0000002dff1c7221 */ /* 0x000fcc0000000000 */
[----:B------:R-:W1:Y:S02]  /*1500*/  F2I.TRUNC.NTZ R28, R28 ;  /* 0x0000001c001c7305 */ /* 0x000e64000020f100 */
[----:B-1----:R-:W-:Y:S02]  /*1510*/  I2FP.F32.S32 R27, R28 ;  /* 0x0000001c001b7245 */ /* 0x002fe40000201400 */
[----:B--2---:R-:W-:Y:S01]  /*1520*/  I2FP.F32.S32 R47, R12 ;  /* 0x0000000c002f7245 */ /* 0x004fe20000201400 */
[----:B------:R-:W1:Y:S02]  /*1530*/  LDC.64 R28, c[0x3][0x38] ;  /* 0x00c00e00ff1c7b82 */ /* 0x000e640000000a00 */
[----:B------:R-:W-:Y:S02]  /*1540*/  FADD R30, R44, R27 ;  /* 0x0000001b2c1e7221 */ /* 0x000fe40000000000 */
[----:B0-----:R-:W-:Y:S01]  /*1550*/  FMUL R49, R47, R24 ;  /* 0x000000182f317220 */ /* 0x001fe20000400000 */
[----:B------:R-:W2:Y:S01]  /*1560*/  LDL.64 R26, [R1+0x60] ;  /* 0x00006000011a7983 */ /* 0x000ea20000100a00 */
[----:B------:R-:W-:-:S02]  /*1570*/  I2FP.F32.S32 R46, R13 ;  /* 0x0000000d002e7245 */ /* 0x000fc40000201400 */
[----:B------:R-:W0:Y:S03]  /*1580*/  F2I.TRUNC.NTZ R30, R30 ;  /* 0x0000001e001e7305 */ /* 0x000e26000020f100 */
[----:B------:R-:W-:Y:S01]  /*1590*/  FMUL R48, R46, R25 ;  /* 0x000000192e307220 */ /* 0x000fe20000400000 */
[----:B0-----:R-:W-:-:S05]  /*15a0*/  I2FP.F32.S32 R32, R30 ;  /* 0x0000001e00207245 */ /* 0x001fca0000201400 */
[----:B------:R-:W-:-:S06]  /*15b0*/  FADD R32, R49, R32 ;  /* 0x0000002031207221 */ /* 0x000fcc0000000000 */
[----:B------:R-:W0:Y:S02]  /*15c0*/  F2I.TRUNC.NTZ R32, R32 ;  /* 0x0000002000207305 */ /* 0x000e24000020f100 */
[----:B0-----:R-:W-:-:S05]  /*15d0*/  I2FP.F32.S32 R31, R32 ;  /* 0x00000020001f7245 */ /* 0x001fca0000201400 */
[----:B------:R-:W-:-:S04]  /*15e0*/  FADD R34, R48, R31 ;  /* 0x0000001f30227221 */ /* 0x000fc80000000000 */
[----:B------:R-:W0:Y:S01]  /*15f0*/  F2I.TRUNC.NTZ R30, R34 ;  /* 0x00000022001e7305 */ /* 0x000e22000020f100 */
[----:B-----5:R-:W-:-:S05]  /*1600*/  I2FP.F32.S32 R51, R14 ;  /* 0x0000000e00337245 */ /* 0x020fca0000201400 */
[----:B-1----:R-:W-:Y:S01]  /*1610*/  FMUL R53, R51, R28 ;  /* 0x0000001c33357220 */ /* 0x002fe20000400000 */
[----:B0-----:R-:W-:-:S05]  /*1620*/  I2FP.F32.S32 R30, R30 ;  /* 0x0000001e001e7245 */ /* 0x001fca0000201400 */
[----:B------:R-:W-:Y:S01]  /*1630*/  FADD R32, R53, R30 ;  /* 0x0000001e35207221 */ /* 0x000fe20000000000 */
[----:B------:R-:W-:Y:S01]  /*1640*/  I2FP.F32.S32 R50, R15 ;  /* 0x0000000f00327245 */ /* 0x000fe20000201400 */
[----:B------:R-:W0:Y:S04]  /*1650*/  LDC.64 R30, c[0x3][0x40] ;  /* 0x00c01000ff1e7b82 */ /* 0x000e280000000a00 */
[----:B------:R-:W1:Y:S01]  /*1660*/  F2I.TRUNC.NTZ R32, R32 ;  /* 0x0000002000207305 */ /* 0x000e62000020f100 */
[----:B------:R-:W-:Y:S01]  /*1670*/  FMUL R52, R50, R29 ;  /* 0x0000001d32347220 */ /* 0x000fe20000400000 */
[----:B-1----:R-:W-:-:S05]  /*1680*/  I2FP.F32.S32 R33, R32 ;  /* 0x0000002000217245 */ /* 0x002fca0000201400 */
[----:B------:R-:W-:-:S04]  /*1690*/  FADD R58, R52, R33 ;  /* 0x00000021343a7221 */ /* 0x000fc80000000000 */
[----:B------:R-:W1:Y:S01]  /*16a0*/  F2I.TRUNC.NTZ R33, R58 ;  /* 0x0000003a00217305 */ /* 0x000e62000020f100 */
[----:B------:R-:W-:-:S05]  /*16b0*/  I2FP.F32.S32 R55, R16 ;  /* 0x0000001000377245 */ /* 0x000fca0000201400 */
[----:B0-----:R-:W-:Y:S01]  /*16c0*/  FMUL R57, R55, R30 ;  /* 0x0000001e37397220 */ /* 0x001fe20000400000 */
[----:B-1----:R-:W-:Y:S02]  /*16d0*/  I2FP.F32.S32 R34, R33 ;  /* 0x0000002100227245 */ /* 0x002fe40000201400 */
[----:B------:R-:W-:Y:S01]  /*16e0*/  I2FP.F32.S32 R54, R17 ;  /* 0x0000001100367245 */ /* 0x000fe20000201400 */
[----:B------:R-:W0:Y:S02]  /*16f0*/  LDC.64 R32, c[0x3][0x48] ;  /* 0x00c01200ff207b82 */ /* 0x000e240000000a00 */
[----:B------:R-:W-:-:S06]  /*1700*/  FADD R34, R57, R34 ;  /* 0x0000002239227221 */ /* 0x000fcc0000000000 */
        /* <DEDUP_REMOVED lines=8> */
[----:B------:R-:W0:Y:S03]  /*1790*/  LDC.64 R34, c[0x3][0x50] ;  /* 0x00c01400ff227b82 */ /* 0x000e260000000a00 */
[----:B------:R-:W-:-:S06]  /*17a0*/  FADD R66, R61, R58 ;  /* 0x0000003a3d427221 */ /* 0x000fcc0000000000 */
[----:B------:R-:W1:Y:S01]  /*17b0*/  F2I.TRUNC.NTZ R66, R66 ;  /* 0x0000004200427305 */ /* 0x000e62000020f100 */
[----:B------:R-:W-:-:S05]  /*17c0*/  I2FP.F32.S32 R58, R19 ;  /* 0x00000013003a7245 */ /* 0x000fca0000201400 */
[----:B------:R-:W-:Y:S01]  /*17d0*/  FMUL R60, R58, R33 ;  /* 0x000000213a3c7220 */ /* 0x000fe20000400000 */
[----:B-1----:R-:W-:-:S05]  /*17e0*/  I2FP.F32.S32 R67, R66 ;  /* 0x0000004200437245 */ /* 0x002fca0000201400 */
[----:B------:R-:W-:Y:S01]  /*17f0*/  FADD R69, R60, R67 ;  /* 0x000000433c457221 */ /* 0x000fe20000000000 */
[----:B------:R-:W-:Y:S01]  /*1800*/  I2FP.F32.S32 R119, R20 ;  /* 0x0000001400777245 */ /* 0x000fe20000201400 */
[----:B------:R-:W1:Y:S04]  /*1810*/  LDC.64 R66, c[0x3][0x58] ;  /* 0x00c01600ff427b82 */ /* 0x000e680000000a00 */
[----:B------:R-:W3:Y:S01]  /*1820*/  F2I.TRUNC.NTZ R69, R69 ;  /* 0x0000004500457305 */ /* 0x000ee2000020f100 */
[----:B0-----:R-:W-:Y:S01]  /*1830*/  FMUL R119, R119, R34 ;  /* 0x0000002277777220 */ /* 0x001fe20000400000 */
[----:B---3--:R-:W-:-:S05]  /*1840*/  I2FP.F32.S32 R68, R69 ;  /* 0x0000004500447245 */ /* 0x008fca0000201400 */
[----:B------:R-:W-:-:S06]  /*1850*/  FADD R68, R119, R68 ;  /* 0x0000004477447221 */ /* 0x000fcc0000000000 */
[----:B------:R-:W0:Y:S01]  /*1860*/  F2I.TRUNC.NTZ R68, R68 ;  /* 0x0000004400447305 */ /* 0x000e22000020f100 */
[----:B------:R-:W-:-:S05]  /*1870*/  I2FP.F32.S32 R118, R21 ;  /* 0x0000001500767245 */ /* 0x000fca0000201400 */
[----:B------:R-:W-:Y:S01]  /*1880*/  FMUL R118, R118, R35 ;  /* 0x0000002376767220 */ /* 0x000fe20000400000 */
[----:B0-----:R-:W-:Y:S02]  /*1890*/  I2FP.F32.S32 R71, R68 ;  /* 0x0000004400477245 */ /* 0x001fe40000201400 */
[----:B------:R-:W-:Y:S01]  /*18a0*/  I2FP.F32.S32 R117, R22 ;  /* 0x0000001600757245 */ /* 0x000fe20000201400 */
[----:B------:R-:W0:Y:S02]  /*18b0*/  LDC.64 R68, c[0x3][0x60] ;  /* 0x00c01800ff447b82 */ /* 0x000e240000000a00 */
[----:B------:R-:W-:-:S06]  /*18c0*/  FADD R71, R118, R71 ;  /* 0x0000004776477221 */ /* 0x000fcc0000000000 */
[----:B------:R-:W3:Y:S01]  /*18d0*/  F2I.TRUNC.NTZ R71, R71 ;  /* 0x0000004700477305 */ /* 0x000ee2000020f100 */
[----:B-1----:R-:W-:Y:S01]  /*18e0*/  FMUL R115, R117, R66 ;  /* 0x0000004275737220 */ /* 0x002fe20000400000 */
[----:B---3--:R-:W-:-:S05]  /*18f0*/  I2FP.F32.S32 R70, R71 ;  /* 0x0000004700467245 */ /* 0x008fca0000201400 */
[----:B------:R-:W-:-:S06]  /*1900*/  FADD R70, R115, R70 ;  /* 0x0000004673467221 */ /* 0x000fcc0000000000 */
[----:B------:R-:W1:Y:S01]  /*1910*/  F2I.TRUNC.NTZ R70, R70 ;  /* 0x0000004600467305 */ /* 0x000e62000020f100 */
[----:B------:R-:W-:-:S05]  /*1920*/  I2FP.F32.S32 R116, R23 ;  /* 0x0000001700747245 */ /* 0x000fca0000201400 */
[----:B------:R-:W-:Y:S01]  /*1930*/  FMUL R114, R116, R67 ;  /* 0x0000004374727220 */ /* 0x000fe20000400000 */
[----:B-1----:R-:W-:Y:S02]  /*1940*/  I2FP.F32.S32 R73, R70 ;  /* 0x0000004600497245 */ /* 0x002fe40000201400 */
[----:B--2---:R-:W-:Y:S01]  /*1950*/  I2FP.F32.S32 R113, R26 ;  /* 0x0000001a00717245 */ /* 0x004fe20000201400 */
[----:B------:R-:W1:Y:S02]  /*1960*/  LDC.64 R70, c[0x3][0x68] ;  /* 0x00c01a00ff467b82 */ /* 0x000e640000000a00 */
[----:B------:R-:W-:-:S06]  /*1970*/  FADD R73, R114, R73 ;  /* 0x0000004972497221 */ /* 0x000fcc0000000000 */
[----:B------:R-:W2:Y:S01]  /*1980*/  F2I.TRUNC.NTZ R73, R73 ;  /* 0x0000004900497305 */ /* 0x000ea2000020f100 */
[----:B0-----:R-:W-:Y:S01]  /*1990*/  FMUL R111, R113, R68 ;  /* 0x00000044716f7220 */ /* 0x001fe20000400000 */
[----:B--2---:R-:W-:-:S05]  /*19a0*/  I2FP.F32.S32 R72, R73 ;  /* 0x0000004900487245 */ /* 0x004fca0000201400 */
        /* <DEDUP_REMOVED lines=8> */
[----:B------:R-:W2:Y:S01]  /*1a30*/  F2I.TRUNC.NTZ R101, R101 ;  /* 0x0000006500657305 */ /* 0x000ea2000020f100 */
[----:B-1----:R-:W-:Y:S01]  /*1a40*/  FMUL R107, R109, R70 ;  /* 0x000000466d6b7220 */ /* 0x002fe20000400000 */
[----:B--2---:R-:W-:Y:S02]  /*1a50*/  I2FP.F32.S32 R102, R101 ;  /* 0x0000006500667245 */ /* 0x004fe40000201400 */
[----:B------:R-:W-:Y:S01]  /*1a60*/  I2FP.F32.S32 R108, R63 ;  /* 0x0000003f006c7245 */ /* 0x000fe20000201400 */
[----:B------:R-:W1:Y:S02]  /*1a70*/  LDC R101, c[0x3][0x78] ;  /* 0x00c01e00ff657b82 */ /* 0x000e640000000800 */
[----:B------:R-:W-:-:S06]  /*1a80*/  FADD R102, R107, R102 ;  /* 0x000000666b667221 */ /* 0x000fcc0000000000 */
[----:B------:R-:W2:Y:S01]  /*1a90*/  F2I.TRUNC.NTZ R102, R102 ;  /* 0x0000006600667305 */ /* 0x000ea2000020f100 */
[----:B------:R-:W-:Y:S01]  /*1aa0*/  FMUL R106, R108, R71 ;  /* 0x000000476c6a7220 */ /* 0x000fe20000400000 */
[----:B--2---:R-:W-:-:S05]  /*1ab0*/  I2FP.F32.S32 R103, R102 ;  /* 0x0000006600677245 */ /* 0x004fca0000201400 */
[----:B------:R-:W-:-:S06]  /*1ac0*/  FADD R120, R106, R103 ;  /* 0x000000676a787221 */ /* 0x000fcc0000000000 */
[----:B------:R-:W2:Y:S01]  /*1ad0*/  F2I.TRUNC.NTZ R120, R120 ;  /* 0x0000007800787305 */ /* 0x000ea2000020f100 */
[----:B------:R-:W-:-:S05]  /*1ae0*/  I2FP.F32.S32 R105, R64 ;  /* 0x0000004000697245 */ /* 0x000fca0000201400 */
[----:B0-----:R-:W-:Y:S01]  /*1af0*/  FMUL R103, R105, R72 ;  /* 0x0000004869677220 */ /* 0x001fe20000400000 */
[----:B--2---:R-:W-:Y:S02]  /*1b00*/  I2FP.F32.S32 R104, R120 ;  /* 0x0000007800687245 */ /* 0x004fe40000201400 */
[----:B------:R-:W-:Y:S01]  /*1b10*/  ISETP.NE.AND P0, PT, R86, -0x1, PT ;  /* 0xffffffff5600780c */ /* 0x000fe20003f05270 */
[----:B------:R-:W0:Y:S02]  /*1b20*/  LDC R120, c[0x3][0xa4] ;  /* 0x00c02900ff787b82 */ /* 0x000e240000000800 */
[----:B------:R-:W-:-:S06]  /*1b30*/  FADD R121, R103, R104 ;  /* 0x0000006867797221 */ /* 0x000fcc0000000000 */
[----:B------:R-:W2:Y:S01]  /*1b40*/  F2I.TRUNC.NTZ R121, R121 ;  /* 0x0000007900797305 */ /* 0x000ea2000020f100 */
[----:B------:R-:W-:-:S05]  /*1b50*/  I2FP.F32.S32 R104, R65 ;  /* 0x0000004100687245 */ /* 0x000fca0000201400 */
[----:B------:R-:W-:Y:S01]  /*1b60*/  FMUL R102, R104, R73 ;  /* 0x0000004968667220 */ /* 0x000fe20000400000 */
[----:B--2---:R-:W-:-:S05]  /*1b70*/  I2FP.F32.S32 R123, R121 ;  /* 0x00000079007b7245 */ /* 0x004fca0000201400 */
[----:B------:R-:W-:-:S06]  /*1b80*/  FADD R123, R102, R123 ;  /* 0x0000007b667b7221 */ /* 0x000fcc0000000000 */
[----:B------:R-:W2:Y:S01]  /*1b90*/  F2I.TRUNC.NTZ R123, R123 ;  /* 0x0000007b007b7305 */ /* 0x000ea2000020f100 */
[----:B------:R-:W-:Y:S02]  /*1ba0*/  FSEL R125, R45, R36, P0 ;  /* 0x000000242d7d7208 */ /* 0x000fe40000000000 */
[----:B------:R-:W-:-:S05]  /*1bb0*/  I2FP.F32.S32 R36, R100 ;  /* 0x0000006400247245 */ /* 0x000fca0000201400 */
[----:B-1----:R-:W-:Y:S01]  /*1bc0*/  FMUL R86, R36, R101 ;  /* 0x0000006524567220 */ /* 0x002fe20000400000 */
[----:B--2---:R-:W-:-:S05]  /*1bd0*/  I2FP.F32.S32 R45, R123 ;  /* 0x0000007b002d7245 */ /* 0x004fca0000201400 */
[----:B------:R-:W-:Y:S02]  /*1be0*/  FADD R124, R86, R45 ;  /* 0x0000002d567c7221 */ /* 0x000fe40000000000 */
[----:B------:R-:W1:Y:S08]  /*1bf0*/  F2I.TRUNC.NTZ R45, R125 ;  /* 0x0000007d002d7305 */ /* 0x000e70000020f100 */
[----:B------:R-:W2:Y:S01]  /*1c00*/  F2I.TRUNC.NTZ R121, R124 ;  /* 0x0000007c00797305 */ /* 0x000ea2000020f100 */
[----:B-1----:R-:W-:Y:S01]  /*1c10*/  ISETP.GT.AND P1, PT, R45, R0, PT ;  /* 0x000000002d00720c */ /* 0x002fe20003f24270 */
[----:B0-----:R-:W-:Y:S01]  /*1c20*/  @P0 FMUL R120, R43, R120 ;  /* 0x000000782b780220 */ /* 0x001fe20000400000 */
[----:B------:R-:W-:Y:S04]  /*1c30*/  BSSY.RECONVERGENT B2, `(.L_x_14) ;  /* 0x000011a000027945 */ /* 0x000fe80003800200 */
[----:B------:R-:W-:Y:S01]  /*1c40*/  BSSY.RELIABLE B3, `(.L_x_15) ;  /* 0x00000fb000037945 */ /* 0x000fe20003800100 */
[----:B------:R-:W-:Y:S01]  /*1c50*/  MOV R122, R45 ;  /* 0x0000002d007a7202 */ /* 0x000fe20000000f00 */
[----:B------:R0:W1:Y:S01]  /*1c60*/  F2I.TRUNC.NTZ R43, R120 ;  /* 0x00000078002b7305 */ /* 0x000062000020f100 */
[----:B--2---:R-:W-:-:S04]  /*1c70*/  ISETP.GT.AND P0, PT, R121, R0, PT ;  /* 0x000000007900720c */ /* 0x004fc80003f04270 */
[----:B------:R-:W-:Y:S02]  /*1c80*/  SEL R76, R76, RZ, !P0 ;  /* 0x000000ff4c4c7207 */ /* 0x000fe40004000000 */
[----:B0-----:R-:W-:Y:S01]  /*1c90*/  CS2R R120, SRZ ;  /* 0x0000000000787805 */ /* 0x001fe2000001ff00 */
[----:B------:R-:W-:Y:S06]  /*1ca0*/  @P1 BRA `(.L_x_16) ;  /* 0x0000000c00d01947 */ /* 0x000fec0003800000 */
[----:B------:R-:W-:Y:S01]  /*1cb0*/  ISETP.NE.AND P0, PT, R87, -0x1, PT ;  /* 0xffffffff5700780c */ /* 0x000fe20003f05270 */
[----:B------:R-:W0:Y:S01]  /*1cc0*/  LDC R123, c[0x3][0xa8] ;  /* 0x00c02a00ff7b7b82 */ /* 0x000e220000000800 */
[----:B-1----:R-:W-:Y:S01]  /*1cd0*/  I2FP.F32.S32 R120, R43 ;  /* 0x0000002b00787245 */ /* 0x002fe20000201400 */
[----:B------:R-:W-:Y:S01]  /*1ce0*/  IMAD.MOV.U32 R121, RZ, RZ, R45 ;  /* 0x000000ffff797224 */ /* 0x000fe200078e002d */
[----:B------:R-:W-:-:S04]  /*1cf0*/  FSEL R37, R44, R37, P0 ;  /* 0x000000252c257208 */ /* 0x000fc80000000000 */
[----:B------:R-:W1:Y:S02]  /*1d00*/  F2I.TRUNC.NTZ R122, R37 ;  /* 0x00000025007a7305 */ /* 0x000e64000020f100 */
[----:B-1----:R-:W-:-:S03]  /*1d10*/  IMAD.IADD R87, R45, 0x1, R122 ;  /* 0x000000012d577824 */ /* 0x002fc600078e027a */
[----:B0-----:R-:W-:Y:S02]  /*1d20*/  @P0 FMUL R123, R42, R123 ;  /* 0x0000007b2a7b0220 */ /* 0x001fe40000400000 */
[----:B------:R-:W-:Y:S02]  /*1d30*/  ISETP.GT.AND P0, PT, R87, R0, PT ;  /* 0x000000005700720c */ /* 0x000fe40003f04270 */
[----:B------:R0:W2:Y:S11]  /*1d40*/  F2I.TRUNC.NTZ R43, R123 ;  /* 0x0000007b002b7305 */ /* 0x0000b6000020f100 */
[----:B0-----:R-:W-:Y:S05]  /*1d50*/  @P0 BRA `(.L_x_16) ;  /* 0x0000000c00a40947 */ /* 0x001fea0003800000 */
[----:B------:R-:W-:Y:S01]  /*1d60*/  ISETP.NE.AND P0, PT, R12, -0x1, PT ;  /* 0xffffffff0c00780c */ /* 0x000fe20003f05270 */
[----:B------:R-:W-:Y:S01]  /*1d70*/  IMAD.MOV.U32 R121, RZ, RZ, R87 ;  /* 0x000000ffff797224 */ /* 0x000fe200078e0057 */
[----:B------:R-:W0:Y:S01]  /*1d80*/  LDC R12, c[0x3][0xac] ;  /* 0x00c02b00ff0c7b82 */ /* 0x000e220000000800 */
[----:B--2---:R-:W-:Y:S02]  /*1d90*/  I2FP.F32.S32 R45, R43 ;  /* 0x0000002b002d7245 */ /* 0x004fe40000201400 */
[----:B------:R-:W-:-:S03]  /*1da0*/  FSEL R24, R49, R24, P0 ;  /* 0x0000001831187208 */ /* 0x000fc60000000000 */
[----:B------:R-:W-:Y:S01]  /*1db0*/  FADD R120, R120, R45 ;  /* 0x0000002d78787221 */ /* 0x000fe20000000000 */
[----:B------:R-:W1:Y:S02]  /*1dc0*/  F2I.TRUNC.NTZ R122, R24 ;  /* 0x00000018007a7305 */ /* 0x000e64000020f100 */
[----:B-1----:R-:W-:Y:S02]  /*1dd0*/  IMAD.IADD R37, R87, 0x1, R122 ;  /* 0x0000000157257824 */ /* 0x002fe400078e027a */
[----:B0-----:R-:W-:-:S03]  /*1de0*/  @P0 FMUL R12, R47, R12 ;  /* 0x0000000c2f0c0220 */ /* 0x001fc60000400000 */
[----:B------:R-:W-:Y:S01]  /*1df0*/  ISETP.GT.AND P0, PT, R37, R0, PT ;  /* 0x000000002500720c */ /* 0x000fe20003f04270 */
[----:B------:R0:W3:-:S12]  /*1e00*/  F2I.TRUNC.NTZ R43, R12 ;  /* 0x0000000c002b7305 */ /* 0x0000d8000020f100 */
[----:B0-----:R-:W-:Y:S05]  /*1e10*/  @P0 BRA `(.L_x_16) ;  /* 0x0000000c00740947 */ /* 0x001fea0003800000 */
[----:B------:R-:W-:Y:S01]  /*1e20*/  ISETP.NE.AND P0, PT, R13, -0x1, PT ;  /* 0xffffffff0d00780c */ /* 0x000fe20003f05270 */
[----:B------:R-:W0:Y:S01]  /*1e30*/  LDC R47, c[0x3][0xb0] ;  /* 0x00c02c00ff2f7b82 */ /* 0x000e220000000800 */
[----:B---3--:R-:W-:Y:S01]  /*1e40*/  I2FP.F32.S32 R45, R43 ;  /* 0x0000002b002d7245 */ /* 0x008fe20000201400 */
[----:B------:R-:W-:Y:S01]  /*1e50*/  IMAD.MOV.U32 R121, RZ, RZ, R37 ;  /* 0x000000ffff797224 */ /* 0x000fe200078e0025 */
[----:B------:R-:W-:-:S03]  /*1e60*/  FSEL R25, R48, R25, P0 ;  /* 0x0000001930197208 */ /* 0x000fc60000000000 */
[----:B------:R-:W-:Y:S01]  /*1e70*/  FADD R120, R120, R45 ;  /* 0x0000002d78787221 */ /* 0x000fe20000000000 */
[----:B------:R-:W1:Y:S02]  /*1e80*/  F2I.TRUNC.NTZ R122, R25 ;  /* 0x00000019007a7305 */ /* 0x000e64000020f100 */
[----:B-1----:R-:W-:-:S03]  /*1e90*/  IADD3 R13, PT, PT, R37, R122, RZ ;  /* 0x0000007a250d7210 */ /* 0x002fc60007ffe0ff */
[----:B0-----:R-:W-:Y:S01]  /*1ea0*/  @P0 FMUL R47, R46, R47 ;  /* 0x0000002f2e2f0220 */ /* 0x001fe20000400000 */
[----:B------:R-:W-:-:S03]  /*1eb0*/  ISETP.GT.AND P0, PT, R13, R0, PT ;  /* 0x000000000d00720c */ /* 0x000fc60003f04270 */
[----:B------:R0:W4:Y:S10]  /*1ec0*/  F2I.TRUNC.NTZ R43, R47 ;  /* 0x0000002f002b7305 */ /* 0x000134000020f100 */
[----:B0-----:R-:W-:Y:S05]  /*1ed0*/  @P0 BRA `(.L_x_16) ;  /* 0x0000000c00440947 */ /* 0x001fea0003800000 */
[----:B------:R-:W-:Y:S01]  /*1ee0*/  ISETP.NE.AND P0, PT, R14, -0x1, PT ;  /* 0xffffffff0e00780c */ /* 0x000fe20003f05270 */
[----:B------:R-:W0:Y:S01]  /*1ef0*/  LDC R12, c[0x3][0xb4] ;  /* 0x00c02d00ff0c7b82 */ /* 0x000e220000000800 */
[----:B----4-:R-:W-:Y:S01]  /*1f00*/  I2FP.F32.S32 R37, R43 ;  /* 0x0000002b00257245 */ /* 0x010fe20000201400 */
[----:B------:R-:W-:Y:S01]  /*1f10*/  IMAD.MOV.U32 R121, RZ, RZ, R13 ;  /* 0x000000ffff797224 */ /* 0x000fe200078e000d */
[----:B------:R-:W-:-:S03]  /*1f20*/  FSEL R28, R53, R28, P0 ;  /* 0x0000001c351c7208 */ /* 0x000fc60000000000 */
[----:B------:R-:W-:Y:S01]  /*1f30*/  FADD R120, R120, R37 ;  /* 0x0000002578787221 */ /* 0x000fe20000000000 */
[----:B------:R-:W1:Y:S02]  /*1f40*/  F2I.TRUNC.NTZ R122, R28 ;  /* 0x0000001c007a7305 */ /* 0x000e64000020f100 */
[----:B-1----:R-:W-:-:S03]  /*1f50*/  IMAD.IADD R25, R13, 0x1, R122 ;  /* 0x000000010d197824 */ /* 0x002fc600078e027a */
[----:B0-----:R-:W-:Y:S02]  /*1f60*/  @P0 FMUL R12, R51, R12 ;  /* 0x0000000c330c0220 */ /* 0x001fe40000400000 */
[----:B------:R-:W-:Y:S02]  /*1f70*/  ISETP.GT.AND P0, PT, R25, R0, PT ;  /* 0x000000001900720c */ /* 0x000fe40003f04270 */
[----:B------:R0:W1:Y:S11]  /*1f80*/  F2I.TRUNC.NTZ R43, R12 ;  /* 0x0000000c002b7305 */ /* 0x000076000020f100 */
[----:B0-----:R-:W-:Y:S05]  /*1f90*/  @P0 BRA `(.L_x_16) ;  /* 0x0000000c00140947 */ /* 0x001fea0003800000 */
[----:B------:R-:W-:Y:S01]  /*1fa0*/  ISETP.NE.AND P0, PT, R15, -0x1, PT ;  /* 0xffffffff0f00780c */ /* 0x000fe20003f05270 */
[----:B------:R-:W0:Y:S01]  /*1fb0*/  LDC R37, c[0x3][0xb8] ;  /* 0x00c02e00ff257b82 */ /* 0x000e220000000800 */
[----:B-1----:R-:W-:Y:S02]  /*1fc0*/  I2FP.F32.S32 R15, R43 ;  /* 0x0000002b000f7245 */ /* 0x002fe40000201400 */
[----:B------:R-:W-:Y:S02]  /*1fd0*/  FSEL R29, R52, R29, P0 ;  /* 0x0000001d341d7208 */ /* 0x000fe40000000000 */
[----:B------:R-:W-:Y:S01]  /*1fe0*/  MOV R121, R25 ;  /* 0x0000001900797202 */ /* 0x000fe20000000f00 */
        /* <DEDUP_REMOVED lines=9> */
[----:B-1----:R-:W-:Y:S01]  /*2080*/  I2FP.F32.S32 R25, R43 ;  /* 0x0000002b00197245 */ /* 0x002fe20000201400 */
        /* <DEDUP_REMOVED lines=28> */
[----:B-1----:R-:W-:-:S03]  /*2250*/  IADD3 R15, PT, PT, R13, R122, RZ ;  /* 0x0000007a0d0f7210 */ /* 0x002fc60007ffe0ff */
[----:B0-----:R-:W-:Y:S01]  /*2260*/  @P0 FMUL R12, R59, R12 ;  /* 0x0000000c3b0c0220 */ /* 0x001fe20000400000 */
[----:B------:R-:W-:-:S03]  /*2270*/  ISETP.GT.AND P0, PT, R15, R0, PT ;  /* 0x000000000f00720c */ /* 0x000fc60003f04270 */
[----:B------:R0:W1:Y:S10]  /*2280*/  F2I.TRUNC.NTZ R43, R12 ;  /* 0x0000000c002b7305 */ /* 0x000074000020f100 */
        /* <DEDUP_REMOVED lines=13> */
[----:B------:R-:W0:Y:S01]  /*2360*/  LDC R12, c[0x3][0xcc] ;  /* 0x00c03300ff0c7b82 */ /* 0x000e220000000800 */
[----:B------:R-:W-:Y:S02]  /*2370*/  ISETP.NE.AND P0, PT, R20, -0x1, PT ;  /* 0xffffffff1400780c */ /* 0x000fe40003f05270 */
[----:B------:R-:W-:Y:S02]  /*2380*/  I2FP.F32.S32 R15, R20 ;  /* 0x00000014000f7245 */ /* 0x000fe40000201400 */
[----:B------:R-:W-:Y:S02]  /*2390*/  FSEL R34, R119, R34, P0 ;  /* 0x0000002277227208 */ /* 0x000fe40000000000 */
[----:B-1----:R-:W-:Y:S02]  /*23a0*/  I2FP.F32.S32 R17, R43 ;  /* 0x0000002b00117245 */ /* 0x002fe40000201400 */
[----:B------:R-:W1:Y:S01]  /*23b0*/  F2I.TRUNC.NTZ R122, R34 ;  /* 0x00000022007a7305 */ /* 0x000e62000020f100 */
[----:B------:R-:W-:-:S02]  /*23c0*/  MOV R121, R13 ;  /* 0x0000000d00797202 */ /* 0x000fc40000000f00 */
[----:B------:R-:W-:Y:S02]  /*23d0*/  FADD R120, R120, R17 ;  /* 0x0000001178787221 */ /* 0x000fe40000000000 */
[----:B0-----:R-:W-:Y:S01]  /*23e0*/  @P0 FMUL R12, R15, R12 ;  /* 0x0000000c0f0c0220 */ /* 0x001fe20000400000 */
[----:B-1----:R-:W-:-:S03]  /*23f0*/  IMAD.IADD R15, R13, 0x1, R122 ;  /* 0x000000010d0f7824 */ /* 0x002fc600078e027a */
[----:B------:R0:W1:Y:S02]  /*2400*/  F2I.TRUNC.NTZ R43, R12 ;  /* 0x0000000c002b7305 */ /* 0x000064000020f100 */
[----:B------:R-:W-:-:S13]  /*2410*/  ISETP.GT.AND P0, PT, R15, R0, PT ;  /* 0x000000000f00720c */ /* 0x000fda0003f04270 */
[----:B01----:R-:W-:Y:S05]  /*2420*/  @P0 BRA `(.L_x_16) ;  /* 0x0000000400f00947 */ /* 0x003fea0003800000 */
[----:B------:R-:W-:Y:S01]  /*2430*/  ISETP.NE.AND P0, PT, R21, -0x1, PT ;  /* 0xffffffff1500780c */ /* 0x000fe20003f05270 */
[----:B------:R-:W0:Y:S01]  /*2440*/  LDC R12, c[0x3][0xd0] ;  /* 0x00c03400ff0c7b82 */ /* 0x000e220000000800 */
[----:B------:R-:W-:Y:S01]  /*2450*/  I2FP.F32.S32 R21, R21 ;  /* 0x0000001500157245 */ /* 0x000fe20000201400 */
[----:B------:R-:W-:Y:S01]  /*2460*/  IMAD.MOV.U32 R121, RZ, RZ, R15 ;  /* 0x000000ffff797224 */ /* 0x000fe200078e000f */
[----:B------:R-:W-:Y:S02]  /*2470*/  FSEL R35, R118, R35, P0 ;  /* 0x0000002376237208 */ /* 0x000fe40000000000 */
[----:B------:R-:W-:Y:S02]  /*2480*/  I2FP.F32.S32 R17, R43 ;  /* 0x0000002b00117245 */ /* 0x000fe40000201400 */
[----:B------:R-:W1:Y:S03]  /*2490*/  F2I.TRUNC.NTZ R122, R35 ;  /* 0x00000023007a7305 */ /* 0x000e66000020f100 */
[----:B------:R-:W-:Y:S01]  /*24a0*/  FADD R120, R120, R17 ;  /* 0x0000001178787221 */ /* 0x000fe20000000000 */
[----:B-1----:R-:W-:-:S02]  /*24b0*/  IMAD.IADD R13, R15, 0x1, R122 ;  /* 0x000000010f0d7824 */ /* 0x002fc400078e027a */
[----:B0-----:R-:W-:-:S03]  /*24c0*/  @P0 FMUL R12, R21, R12 ;  /* 0x0000000c150c0220 */ /* 0x001fc60000400000 */
[----:B------:R-:W-:Y:S01]  /*24d0*/  ISETP.GT.AND P0, PT, R13, R0, PT ;  /* 0x000000000d00720c */ /* 0x000fe20003f04270 */
[----:B------:R0:W1:-:S12]  /*24e0*/  F2I.TRUNC.NTZ R43, R12 ;  /* 0x0000000c002b7305 */ /* 0x000058000020f100 */
        /* <DEDUP_REMOVED lines=99> */
[----:B-1----:R-:W-:Y:S02]  /*2b20*/  I2FP.F32.S32 R17, R43 ;  /* 0x0000002b00117245 */ /* 0x002fe40000201400 */
[----:B------:R-:W-:-:S03]  /*2b30*/  FSEL R86, R86, R101, P0 ;  /* 0x0000006556567208 */ /* 0x000fc60000000000 */
[----:B------:R-:W-:Y:S01]  /*2b40*/  FADD R120, R120, R17 ;  /* 0x0000001178787221 */ /* 0x000fe20000000000 */
[----:B------:R-:W1:Y:S05]  /*2b50*/  F2I.TRUNC.NTZ R122, R86 ;  /* 0x00000056007a7305 */ /* 0x000e6a000020f100 */
[----:B0-----:R-:W-:Y:S01]  /*2b60*/  @P0 FMUL R19, R36, R19 ;  /* 0x0000001324130220 */ /* 0x001fe20000400000 */
[----:B-1----:R-:W-:-:S03]  /*2b70*/  IMAD.IADD R15, R13, 0x1, R122 ;  /* 0x000000010d0f7824 */ /* 0x002fc600078e027a */
[----:B------:R-:W0:Y:S02]  /*2b80*/  F2I.TRUNC.NTZ R43, R19 ;  /* 0x00000013002b7305 */ /* 0x000e24000020f100 */
[----:B------:R-:W-:-:S13]  /*2b90*/  ISETP.GT.AND P0, PT, R15, R0, PT ;  /* 0x000000000f00720c */ /* 0x000fda0003f04270 */
[----:B0-----:R-:W-:Y:S01]  /*2ba0*/  @!P0 I2FP.F32.S32 R15, R43 ;  /* 0x0000002b000f8245 */ /* 0x001fe20000201400 */
[----:B------:R-:W-:Y:S05]  /*2bb0*/  @!P0 BREAK.RELIABLE B3 ;  /* 0x0000000000038942 */ /* 0x000fea0003800100 */
[----:B------:R-:W-:Y:S01]  /*2bc0*/  @!P0 FADD R12, R120, R15 ;  /* 0x0000000f780c8221 */ /* 0x000fe20000000000 */
[----:B------:R-:W-:Y:S06]  /*2bd0*/  @!P0 BRA `(.L_x_17) ;  /* 0x00000000007c8947 */ /* 0x000fec0003800000 */
[----:B------:R-:W-:-:S07]  /*2be0*/  MOV R121, R13 ;  /* 0x0000000d00797202 */ /* 0x000fce0000000f00 */
.L_x_16:
[----:B------:R-:W-:Y:S05]  /*2bf0*/  BSYNC.RELIABLE B3 ;  /* 0x0000000000037941 */ /* 0x000fea0003800100 */
.L_x_15:
[----:B------:R-:W-:Y:S01]  /*2c00*/  IABS R16, R122 ;  /* 0x0000007a00107213 */ /* 0x000fe20000000000 */
[----:B------:R-:W-:-:S03]  /*2c10*/  IMAD.IADD R12, R0, 0x1, -R121 ;  /* 0x00000001000c7824 */ /* 0x000fc600078e0a79 */
[----:B------:R-:W0:Y:S01]  /*2c20*/  I2F.RP R14, R16 ;  /* 0x00000010000e7306 */ /* 0x000e220000209400 */
[----:B-1234-:R-:W-:Y:S01]  /*2c30*/  IMAD R43, R12, R43, RZ ;  /* 0x0000002b0c2b7224 */ /* 0x01efe200078e02ff */
[----:B------:R-:W-:-:S04]  /*2c40*/  IABS R12, R122 ;  /* 0x0000007a000c7213 */ /* 0x000fc80000000000 */
[----:B------:R-:W-:Y:S02]  /*2c50*/  IABS R17, R43 ;  /* 0x0000002b00117213 */ /* 0x000fe40000000000 */
[----:B------:R-:W-:-:S04]  /*2c60*/  LOP3.LUT R43, R43, R122, RZ, 0x3c, !PT ;  /* 0x0000007a2b2b7212 */ /* 0x000fc800078e3cff */
[----:B------:R-:W-:Y:S01]  /*2c70*/  ISETP.GE.AND P1, PT, R43, RZ, PT ;  /* 0x000000ff2b00720c */ /* 0x000fe20003f26270 */
[----:B0-----:R-:W0:Y:S02]  /*2c80*/  MUFU.RCP R14, R14 ;  /* 0x0000000e000e7308 */ /* 0x001e240000001000 */
[----:B0-----:R-:W-:Y:S01]  /*2c90*/  VIADD R13, R14, 0xffffffe ;  /* 0x0ffffffe0e0d7836 */ /* 0x001fe20000000000 */
[----:B------:R-:W-:Y:S01]  /*2ca0*/  IADD3 R14, PT, PT, RZ, -R12, RZ ;  /* 0x8000000cff0e7210 */ /* 0x000fe20007ffe0ff */
[----:B------:R-:W-:-:S04]  /*2cb0*/  IMAD.MOV.U32 R12, RZ, RZ, RZ ;  /* 0x000000ffff0c7224 */ /* 0x000fc800078e00ff */
[----:B------:R-:W0:Y:S02]  /*2cc0*/  F2I.FTZ.U32.TRUNC.NTZ R13, R13 ;  /* 0x0000000d000d7305 */ /* 0x000e24000021f000 */
[----:B0-----:R-:W-:-:S04]  /*2cd0*/  IMAD.MOV R15, RZ, RZ, -R13 ;  /* 0x000000ffff0f7224 */ /* 0x001fc800078e0a0d */
[----:B------:R-:W-:-:S04]  /*2ce0*/  IMAD R15, R15, R16, RZ ;  /* 0x000000100f0f7224 */ /* 0x000fc800078e02ff */
[----:B------:R-:W-:-:S04]  /*2cf0*/  IMAD.HI.U32 R12, R13, R15, R12 ;  /* 0x0000000f0d0c7227 */ /* 0x000fc800078e000c */
[----:B------:R-:W-:-:S04]  /*2d00*/  IMAD.MOV.U32 R13, RZ, RZ, R17 ;  /* 0x000000ffff0d7224 */ /* 0x000fc800078e0011 */
[----:B------:R-:W-:-:S04]  /*2d10*/  IMAD.HI.U32 R12, R12, R13, RZ ;  /* 0x0000000d0c0c7227 */ /* 0x000fc800078e00ff */
[----:B------:R-:W-:-:S05]  /*2d20*/  IMAD R13, R12, R14, R13 ;  /* 0x0000000e0c0d7224 */ /* 0x000fca00078e020d */
[----:B------:R-:W-:-:S13]  /*2d30*/  ISETP.GT.U32.AND P2, PT, R16, R13, PT ;  /* 0x0000000d1000720c */ /* 0x000fda0003f44070 */
[----:B------:R-:W-:Y:S01]  /*2d40*/  @!P2 IMAD.IADD R13, R13, 0x1, -R16 ;  /* 0x000000010d0da824 */ /* 0x000fe200078e0a10 */
[----:B------:R-:W-:Y:S02]  /*2d50*/  @!P2 IADD3 R12, PT, PT, R12, 0x1, RZ ;  /* 0x000000010c0ca810 */ /* 0x000fe40007ffe0ff */
[----:B------:R-:W-:Y:S02]  /*2d60*/  ISETP.NE.AND P2, PT, R122, RZ, PT ;  /* 0x000000ff7a00720c */ /* 0x000fe40003f45270 */
[----:B------:R-:W-:-:S13]  /*2d70*/  ISETP.GE.U32.AND P0, PT, R13, R16, PT ;  /* 0x000000100d00720c */ /* 0x000fda0003f06070 */
[----:B------:R-:W-:-:S04]  /*2d80*/  @P0 VIADD R12, R12, 0x1 ;  /* 0x000000010c0c0836 */ /* 0x000fc80000000000 */
[----:B------:R-:W-:Y:S01]  /*2d90*/  @!P1 IMAD.MOV R12, RZ, RZ, -R12 ;  /* 0x000000ffff0c9224 */ /* 0x000fe200078e0a0c */
[----:B------:R-:W-:-:S04]  /*2da0*/  @!P2 LOP3.LUT R12, RZ, R122, RZ, 0x33, !PT ;  /* 0x0000007aff0ca212 */ /* 0x000fc800078e33ff */
[----:B------:R-:W-:-:S05]  /*2db0*/  I2FP.F32.S32 R13, R12 ;  /* 0x0000000c000d7245 */ /* 0x000fca0000201400 */
[----:B------:R-:W-:-:S07]  /*2dc0*/  FADD R12, R13, R120 ;  /* 0x000000780d0c7221 */ /* 0x000fce0000000000 */
.L_x_17:
[----:B------:R-:W-:Y:S05]  /*2dd0*/  BSYNC.RECONVERGENT B2 ;  /* 0x0000000000027941 */ /* 0x000fea0003800200 */
.L_x_14:
[----:B------:R-:W0:Y:S02]  /*2de0*/  F2I.TRUNC.NTZ R12, R12 ;  /* 0x0000000c000c7305 */ /* 0x000e24000020f100 */
[----:B0-----:R-:W-:-:S04]  /*2df0*/  ISETP.GT.AND P0, PT, R12, R39, PT ;  /* 0x000000270c00720c */ /* 0x001fc80003f04270 */
[----:B------:R-:W-:-:S09]  /*2e00*/  SEL R76, R76, RZ, P0 ;  /* 0x000000ff4c4c7207 */ /* 0x000fd20000000000 */
.L_x_13:
[----:B------:R-:W-:Y:S05]  /*2e10*/  BSYNC.RECONVERGENT B1 ;  /* 0x0000000000017941 */ /* 0x000fea0003800200 */
.L_x_11:
[----:B------:R-:W-:-:S04]  /*2e20*/  PRMT R12, R76, 0x9910, RZ ;  /* 0x000099104c0c7816 */ /* 0x000fc800000000ff */
[----:B------:R-:W-:Y:S01]  /*2e30*/  ISETP.NE.AND P0, PT, R12, RZ, PT ;  /* 0x000000ff0c00720c */ /* 0x000fe20003f05270 */
[----:B------:R-:W-:-:S03]  /*2e40*/  VIADD R12, R38, 0x1 ;  /* 0x00000001260c7836 */ /* 0x000fc60000000000 */
[----:B------:R-:W-:-:S13]  /*2e50*/  ISETP.LT.AND P0, PT, R38, 0x1e, P0 ;  /* 0x0000001e2600780c */ /* 0x000fda0000701270 */
[----:B------:R-:W-:-:S04]  /*2e60*/  @!P0 IADD3 R12, PT, PT, R38, RZ, RZ ;  /* 0x000000ff260c8210 */ /* 0x000fc80007ffe0ff */
[----:B------:R-:W-:Y:S01]  /*2e70*/  ISETP.NE.AND P0, PT, R12, 0x9, PT ;  /* 0x000000090c00780c */ /* 0x000fe20003f05270 */
[----:B------:R-:W-:-:S12]  /*2e80*/  IMAD.MOV.U32 R38, RZ, RZ, R12 ;  /* 0x000000ffff267224 */ /* 0x000fd800078e000c */
[----:B------:R-:W-:Y:S05]  /*2e90*/  @P0 BRA `(.L_x_18) ;  /* 0xffffffd800200947 */ /* 0x000fea000383ffff */
[----:B------:R-:W-:Y:S05]  /*2ea0*/  BSYNC.RECONVERGENT B0 ;  /* 0x0000000000007941 */ /* 0x000fea0003800200 */
.L_x_6:
[----:B------:R-:W-:Y:S05]  /*2eb0*/  WARPSYNC.ALL ;  /* 0x0000000000007948 */ /* 0x000fea0003800000 */
[----:B------:R-:W0:Y:S01]  /*2ec0*/  S2R R17, SR_TID.X ;  /* 0x0000000000117919 */ /* 0x000e220000002100 */
[----:B------:R-:W1:Y:S01]  /*2ed0*/  S2UR UR5, SR_CgaCtaId ;  /* 0x00000000000579c3 */ /* 0x000e620000008800 */
[----:B------:R-:W-:Y:S01]  /*2ee0*/  UMOV UR4, 0x400 ;  /* 0x0000040000047882 */ /* 0x000fe20000000000 */
[----:B------:R-:W-:Y:S02]  /*2ef0*/  ISETP.GE.U32.AND P0, PT, R40, 0x2, PT ;  /* 0x000000022800780c */ /* 0x000fe40003f06070 */
[----:B------:R-:W-:Y:S01]  /*2f00*/  I2FP.F32.S32 R39, R39 ;  /* 0x0000002700277245 */ /* 0x000fe20000201400 */
[----:B-1----:R-:W-:Y:S01]  /*2f10*/  ULEA UR4, UR5, UR4, 0x18 ;  /* 0x0000000405047291 */ /* 0x002fe2000f8ec0ff */
[----:B------:R-:W1:Y:S05]  /*2f20*/  LDCU UR5, c[0x0][0x3a8] ;  /* 0x00007500ff0577ac */ /* 0x000e6a0008000800 */
[----:B0-----:R-:W-:-:S05]  /*2f30*/  LEA R19, R17, UR4, 0x2 ;  /* 0x0000000411137c11 */ /* 0x001fca000f8e10ff */
[----:B------:R-:W0:Y:S01]  /*2f40*/  LDS R0, [R19] ;  /* 0x0000000013007984 */ /* 0x000e220000000800 */
[----:B-1----:R-:W-:Y:S01]  /*2f50*/  ULEA UR5, UR5, UR4, 0x2 ;  /* 0x0000000405057291 */ /* 0x002fe2000f8e10ff */
[----:B0-----:R-:W-:-:S05]  /*2f60*/  FADD R0, R39, R0 ;  /* 0x0000000027007221 */ /* 0x001fca0000000000 */
[----:B------:R0:W-:Y:S01]  /*2f70*/  STS [R19], R0 ;  /* 0x0000000013007388 */ /* 0x0001e20000000800 */
[----:B------:R-:W-:Y:S06]  /*2f80*/  BAR.SYNC.DEFER_BLOCKING 0x0 ;  /* 0x0000000000007b1d */ /* 0x000fec0000010000 */
[----:B------:R-:W-:Y:S05]  /*2f90*/  @!P0 BRA `(.L_x_19) ;  /* 0x0000000000488947 */ /* 0x000fea0003800000 */
.L_x_22:
[--C-:B------:R-:W-:Y:S01]  /*2fa0*/  IMAD.MOV.U32 R13, RZ, RZ, R40.reuse ;  /* 0x000000ffff0d7224 */ /* 0x100fe200078e0028 */
[----:B------:R-:W-:Y:S01]  /*2fb0*/  SHF.R.U32.HI R40, RZ, 0x1, R40 ;  /* 0x00000001ff287819 */ /* 0x000fe20000011628 */
[----:B------:R-:W-:Y:S03]  /*2fc0*/  BSSY.RECONVERGENT B0, `(.L_x_20) ;  /* 0x000000c000007945 */ /* 0x000fe60003800200 */
[----:B------:R-:W-:-:S13]  /*2fd0*/  ISETP.GE.U32.AND P0, PT, R17, R40, PT ;  /* 0x000000281100720c */ /* 0x000fda0003f06070 */
[----:B-1----:R-:W-:Y:S05]  /*2fe0*/  @P0 BRA `(.L_x_21) ;  /* 0x0000000000240947 */ /* 0x002fea0003800000 */
[----:B------:R-:W-:Y:S01]  /*2ff0*/  IMAD R12, R40, 0x4, R19 ;  /* 0x00000004280c7824 */ /* 0x000fe200078e0213 */
[----:B0-----:R-:W-:Y:S01]  /*3000*/  LDS R0, [R19] ;  /* 0x0000000013007984 */ /* 0x001fe20000000800 */
[----:B------:R-:W-:-:S03]  /*3010*/  LEA R21, R17, UR5, 0x2 ;  /* 0x0000000511157c11 */ /* 0x000fc6000f8e10ff */
[----:B------:R-:W0:Y:S02]  /*3020*/  LDS R15, [R12] ;  /* 0x000000000c0f7984 */ /* 0x000e240000000800 */
[----:B0-----:R-:W-:-:S13]  /*3030*/  FSETP.GEU.AND P0, PT, R0, R15, PT ;  /* 0x0000000f0000720b */ /* 0x001fda0003f0e000 */
[----:B------:R-:W-:Y:S01]  /*3040*/  @!P0 LEA R0, R40, R21, 0x2 ;  /* 0x0000001528008211 */ /* 0x000fe200078e10ff */
[----:B------:R-:W-:Y:S05]  /*3050*/  @!P0 STS [R19], R15 ;  /* 0x0000000f13008388 */ /* 0x000fea0000000800 */
[----:B------:R-:W0:Y:S04]  /*3060*/  @!P0 LDS R0, [R0] ;  /* 0x0000000000008984 */ /* 0x000e280000000800 */
[----:B0-----:R1:W-:Y:S02]  /*3070*/  @!P0 STS [R21], R0 ;  /* 0x0000000015008388 */ /* 0x0013e40000000800 */
.L_x_21:
[----:B------:R-:W-:Y:S05]  /*3080*/  BSYNC.RECONVERGENT B0 ;  /* 0x0000000000007941 */ /* 0x000fea0003800200 */
.L_x_20:
[----:B------:R-:W-:Y:S01]  /*3090*/  BAR.SYNC.DEFER_BLOCKING 0x0 ;  /* 0x0000000000007b1d */ /* 0x000fe20000010000 */
[----:B------:R-:W-:-:S13]  /*30a0*/  ISETP.GT.U32.AND P0, PT, R13, 0x3, PT ;  /* 0x000000030d00780c */ /* 0x000fda0003f04070 */
[----:B------:R-:W-:Y:S05]  /*30b0*/  @P0 BRA `(.L_x_22) ;  /* 0xfffffffc00b80947 */ /* 0x000fea000383ffff */
.L_x_19:
[----:B------:R-:W2:Y:S01]  /*30c0*/  LDS R12, [UR5] ;  /* 0x00000005ff0c7984 */ /* 0x000ea20008000800 */
[----:B------:R-:W-:Y:S01]  /*30d0*/  ISETP.NE.AND P0, PT, R17, RZ, PT ;  /* 0x000000ff1100720c */ /* 0x000fe20003f05270 */
[----:B------:R-:W3:Y:S01]  /*30e0*/  LDCU.64 UR6, c[0x0][0x358] ;  /* 0x00006b00ff0677ac */ /* 0x000ee20008000a00 */
[----:B------:R-:W-:Y:S01]  /*30f0*/  BSSY.RECONVERGENT B0, `(.L_x_23) ;  /* 0x000000e000007945 */ /* 0x000fe20003800200 */
[----:B--2---:R-:W-:-:S10]  /*3100*/  ISETP.NE.AND P1, PT, R75, R12, PT ;  /* 0x0000000c4b00720c */ /* 0x004fd40003f25270 */
[----:B---3--:R-:W-:Y:S05]  /*3110*/  @P0 BRA `(.L_x_24) ;  /* 0x00000000002c0947 */ /* 0x008fea0003800000 */
[----:B------:R-:W2:Y:S01]  /*3120*/  S2UR UR5, SR_CgaCtaId ;  /* 0x00000000000579c3 */ /* 0x000ea20000008800 */
[----:B------:R-:W-:Y:S01]  /*3130*/  UMOV UR4, 0x400 ;  /* 0x0000040000047882 */ /* 0x000fe20000000000 */
[----:B------:R-:W-:-:S06]  /*3140*/  SHF.R.S32.HI R13, RZ, 0x1f, R12 ;  /* 0x0000001fff0d7819 */ /* 0x000fcc000001140c */
[----:B------:R-:W3:Y:S08]  /*3150*/  LDC.64 R14, c[0x0][0x380] ;  /* 0x0000e000ff0e7b82 */ /* 0x000ef00000000a00 */
[----:B------:R-:W4:Y:S01]  /*3160*/  LDC.64 R16, c[0x0][0x388] ;  /* 0x0000e200ff107b82 */ /* 0x000f220000000a00 */
[----:B--2---:R-:W-:Y:S01]  /*3170*/  ULEA UR4, UR5, UR4, 0x18 ;  /* 0x0000000405047291 */ /* 0x004fe2000f8ec0ff */
[----:B---3--:R-:W-:-:S08]  /*3180*/  IMAD.WIDE.U32 R14, R74, 0x4, R14 ;  /* 0x000000044a0e7825 */ /* 0x008fd000078e000e */
[----:B0-----:R-:W0:Y:S01]  /*3190*/  LDS R19, [UR4] ;  /* 0x00000004ff137984 */ /* 0x001e220008000800 */
[----:B----4-:R-:W-:-:S03]  /*31a0*/  IMAD.WIDE.U32 R16, R74, 0x8, R16 ;  /* 0x000000084a107825 */ /* 0x010fc600078e0010 */
[----:B0-----:R2:W-:Y:S04]  /*31b0*/  STG.E desc[UR6][R14.64], R19 ;  /* 0x000000130e007986 */ /* 0x0015e8000c101906 */
[----:B------:R2:W-:Y:S02]  /*31c0*/  STG.E.64 desc[UR6][R16.64], R12 ;  /* 0x0000000c10007986 */ /* 0x0005e4000c101b06 */
.L_x_24:
[----:B------:R-:W-:Y:S05]  /*31d0*/  BSYNC.RECONVERGENT B0 ;  /* 0x0000000000007941 */ /* 0x000fea0003800200 */
.L_x_23:
[----:B------:R-:W-:Y:S04]  /*31e0*/  BSSY.RECONVERGENT B0, `(.L_x_25) ;  /* 0x0000060000007945 */ /* 0x000fe80003800200 */
[----:B------:R-:W-:Y:S05]  /*31f0*/  @P1 BRA `(.L_x_26) ;  /* 0x0000000400781947 */ /* 0x000fea0003800000 */
[----:B--2---:R-:W2:Y:S01]  /*3200*/  LDC.64 R12, c[0x0][0x3a0] ;  /* 0x0000e800ff0c7b82 */ /* 0x004ea20000000a00 */
[----:B------:R-:W-:-:S04]  /*3210*/  IMAD R17, R74, 0x1f, RZ ;  /* 0x0000001f4a117824 */ /* 0x000fc800078e02ff */
[C---:B0-----:R-:W-:Y:S01]  /*3220*/  VIADD R19, R17.reuse, 0x1 ;  /* 0x0000000111137836 */ /* 0x041fe20000000000 */
[C---:B------:R-:W-:Y:S01]  /*3230*/  IADD3 R25, PT, PT, R17.reuse, 0x4, RZ ;  /* 0x0000000411197810 */ /* 0x040fe20007ffe0ff */
[C---:B-1----:R-:W-:Y:S01]  /*3240*/  VIADD R21, R17.reuse, 0x2 ;  /* 0x0000000211157836 */ /* 0x042fe20000000000 */
[C---:B------:R-:W-:Y:S01]  /*3250*/  IADD3 R33, PT, PT, R17.reuse, 0x8, RZ ;  /* 0x0000000811217810 */ /* 0x040fe20007ffe0ff */
[C---:B------:R-:W-:Y:S01]  /*3260*/  VIADD R23, R17.reuse, 0x3 ;  /* 0x0000000311177836 */ /* 0x040fe20000000000 */
        /* <DEDUP_REMOVED lines=9> */
[----:B------:R-:W-:-:S02]  /*3300*/  VIADD R37, R17, 0xa ;  /* 0x0000000a11257836 */ /* 0x000fc40000000000 */
[C---:B------:R-:W-:Y:S02]  /*3310*/  VIADD R39, R17.reuse, 0xb ;  /* 0x0000000b11277836 */ /* 0x040fe40000000000 */
[C---:B------:R-:W-:Y:S02]  /*3320*/  VIADD R43, R17.reuse, 0xd ;  /* 0x0000000d112b7836 */ /* 0x040fe40000000000 */
[----:B--2---:R-:W-:-:S04]  /*3330*/  IMAD.WIDE.U32 R14, R17, 0x4, R12 ;  /* 0x00000004110e7825 */ /* 0x004fc800078e000c */
[C---:B------:R-:W-:Y:S01]  /*3340*/  VIADD R45, R17.reuse, 0xe ;  /* 0x0000000e112d7836 */ /* 0x040fe20000000000 */
[----:B------:R0:W-:Y:S01]  /*3350*/  STG.E desc[UR6][R14.64], R2 ;  /* 0x000000020e007986 */ /* 0x0001e2000c101906 */
[C---:B------:R-:W-:Y:S02]  /*3360*/  VIADD R47, R17.reuse, 0xf ;  /* 0x0000000f112f7836 */ /* 0x040fe40000000000 */
[C---:B------:R-:W-:Y:S02]  /*3370*/  VIADD R51, R17.reuse, 0x11 ;  /* 0x0000001111337836 */ /* 0x040fe40000000000 */
[C---:B------:R-:W-:Y:S02]  /*3380*/  VIADD R53, R17.reuse, 0x12 ;  /* 0x0000001211357836 */ /* 0x040fe40000000000 */
[C---:B------:R-:W-:Y:S02]  /*3390*/  VIADD R55, R17.reuse, 0x13 ;  /* 0x0000001311377836 */ /* 0x040fe40000000000 */
[----:B------:R-:W-:-:S02]  /*33a0*/  VIADD R59, R17, 0x15 ;  /* 0x00000015113b7836 */ /* 0x000fc40000000000 */
[C---:B------:R-:W-:Y:S02]  /*33b0*/  VIADD R61, R17.reuse, 0x16 ;  /* 0x00000016113d7836 */ /* 0x040fe40000000000 */
[C---:B------:R-:W-:Y:S02]  /*33c0*/  VIADD R63, R17.reuse, 0x17 ;  /* 0x00000017113f7836 */ /* 0x040fe40000000000 */
[C---:B------:R-:W-:Y:S02]  /*33d0*/  VIADD R67, R17.reuse, 0x19 ;  /* 0x0000001911437836 */ /* 0x040fe40000000000 */
[C---:B------:R-:W-:Y:S02]  /*33e0*/  VIADD R69, R17.reuse, 0x1a ;  /* 0x0000001a11457836 */ /* 0x040fe40000000000 */
[C---:B------:R-:W-:Y:S02]  /*33f0*/  VIADD R71, R17.reuse, 0x1b ;  /* 0x0000001b11477836 */ /* 0x040fe40000000000 */
[----:B------:R-:W-:-:S02]  /*3400*/  VIADD R75, R17, 0x1d ;  /* 0x0000001d114b7836 */ /* 0x000fc40000000000 */
[----:B------:R-:W-:Y:S02]  /*3410*/  VIADD R87, R17, 0x1e ;  /* 0x0000001e11577836 */ /* 0x000fe40000000000 */
[----:B0-----:R-:W-:-:S04]  /*3420*/  IMAD.WIDE.U32 R14, R19, 0x4, R12 ;  /* 0x00000004130e7825 */ /* 0x001fc800078e000c */
[--C-:B------:R-:W-:Y:S01]  /*3430*/  IMAD.WIDE.U32 R16, R21, 0x4, R12.reuse ;  /* 0x0000000415107825 */ /* 0x100fe200078e000c */
[----:B------:R3:W-:Y:S03]  /*3440*/  STG.E desc[UR6][R14.64], R3 ;  /* 0x000000030e007986 */ /* 0x0007e6000c101906 */
        /* <DEDUP_REMOVED lines=54> */
[----:B------:R-:W-:Y:S01]  /*37b0*/  IMAD.WIDE.U32 R12, R87, 0x4, R12 ;  /* 0x00000004570c7825 */ /* 0x000fe200078e000c */
[----:B------:R3:W-:Y:S04]  /*37c0*/  STG.E desc[UR6][R70.64], R79 ;  /* 0x0000004f46007986 */ /* 0x0007e8000c101906 */
[----:B------:R3:W-:Y:S02]  /*37d0*/  STG.E desc[UR6][R12.64], R81 ;  /* 0x000000510c007986 */ /* 0x0007e4000c101906 */
.L_x_26:
[----:B------:R-:W-:Y:S05]  /*37e0*/  BSYNC.RECONVERGENT B0 ;  /* 0x0000000000007941 */ /* 0x000fea0003800200 */
.L_x_25:
[----:B------:R-:W-:Y:S06]  /*37f0*/  BAR.SYNC.DEFER_BLOCKING 0x0 ;  /* 0x0000000000007b1d */ /* 0x000fec0000010000 */
[----:B------:R-:W-:Y:S05]  /*3800*/  EXIT ;  /* 0x000000000000794d */ /* 0x000fea0003800000 */
.L_x_27:
        /* <DEDUP_REMOVED lines=15> */
.L_x_30:


//--------------------- .nv.shared._Z12which_stringlPi --------------------------
	.section	.nv.shared._Z12which_stringlPi,"aw",@nobits
	.sectionflags	@""
	.align	16
	.zero		1024


//--------------------- .nv.shared.reserved.0     --------------------------
	.section	.nv.shared.reserved.0,"aw",@nobits
	.weak		__nv_reservedSMEM_offset_0_alias
	.size		__nv_reservedSMEM_offset_0_alias, 0, 64
	.other		__nv_reservedSMEM_offset_0_alias,@"STO_CUDA_RESERVED_SHARED STV_DEFAULT"
__nv_reservedSMEM_offset_0_alias:
	.zero		0
	.zero		64


//--------------------- .nv.shared._Z16hybrid_reductionPfPlPii --------------------------
	.section	.nv.shared._Z16hybrid_reductionPfPlPii,"aw",@nobits
	.sectionflags	@""
	.align	16
	.zero		1024


//--------------------- .nv.shared._Z6hybridPfPlfPiS1_i --------------------------
	.section	.nv.shared._Z6hybridPfPlfPiS1_i,"aw",@nobits
	.sectionflags	@""
	.align	16
	.zero		1024


//--------------------- .nv.constant0._Z12which_stringlPi --------------------------
	.section	.nv.constant0._Z12which_stringlPi,"a",@progbits
	.sectionflags	@""
	.align	4
.nv.constant0._Z12which_stringlPi:
	.zero		912


//--------------------- .nv.constant0._Z16hybrid_reductionPfPlPii --------------------------
	.section	.nv.constant0._Z16hybrid_reductionPfPlPii,"a",@progbits
	.sectionflags	@""
	.align	4
.nv.constant0._Z16hybrid_reductionPfPlPii:
	.zero		924


//--------------------- .nv.constant0._Z6hybridPfPlfPiS1_i --------------------------
	.section	.nv.constant0._Z6hybridPfPlfPiS1_i,"a",@progbits
	.sectionflags	@""
	.align	4
.nv.constant0._Z6hybridPfPlfPiS1_i:
	.zero		940


//--------------------- SYMBOLS --------------------------

	.type		.nv.reservedSmem.offset0,@object
	.size		.nv.reservedSmem.offset0,0x4
	.type		.nv.reservedSmem.cap,@object
	.size		.nv.reservedSmem.cap,0x4
